	.target	sm_100a

	.elftype	@"ET_EXEC"


//--------------------- .note.nv.tkinfo           --------------------------
	.section	.note.nv.tkinfo,"",@"SHT_NOTE"
	.sectionflags	@"SHF_NOTE_NV_TKINFO"
	.tkinfo
        /*0018*/ 	.word	0x00000081
        /*0030*/ 	.string	""
        /*0030*/ 	.string	"ptxas-blackwell"
        /*0030*/ 	.string	"Cuda compilation tools, release 12.9, V12.9.86"
        /*0030*/ 	.string	"Build cuda_12.9.r12.9/compiler.36037853_0"
        /*0030*/ 	.string	"-v  -suppress-debug-info  -lineinfo  -arch sm_100a "



//--------------------- .note.nv.cuver            --------------------------
	.section	.note.nv.cuver,"",@"SHT_NOTE"
	.sectionflags	@"SHF_NOTE_NV_CUVER"
        /*0018*/ 	.short	0x0001
        /*001a*/ 	.short	0x0064
        /*001c*/ 	.short	0x0001
        /*001e*/ 	.short	0x0000
        /*0020*/ 	.short	0x0001
        /*0022*/ 	.short	0x0000


//--------------------- .nv.info                  --------------------------
	.section	.nv.info,"",@"SHT_CUDA_INFO"
	.align	4


	//----- nvinfo : EIATTR_REGCOUNT
	.align		4
        /*0000*/ 	.byte	0x04, 0x2f
        /*0002*/ 	.short	(.L_4 - .L_3)
	.align		4
.L_3:
        /*0004*/ 	.word	index@(gluon_tcgen05)
        /*0008*/ 	.word	0x00000047


	//----- nvinfo : EIATTR_FRAME_SIZE
	.align		4
.L_4:
        /*000c*/ 	.byte	0x04, 0x11
        /*000e*/ 	.short	(.L_6 - .L_5)
	.align		4
.L_5:
        /*0010*/ 	.word	index@($__internal_2_$__cuda_sm10x_tcgen05_guardrail_trap_unallocated_columns_being_dealloced)
        /*0014*/ 	.word	0x00000000


	//----- nvinfo : EIATTR_FRAME_SIZE
	.align		4
.L_6:
        /*0018*/ 	.byte	0x04, 0x11
        /*001a*/ 	.short	(.L_8 - .L_7)
	.align		4
.L_7:
        /*001c*/ 	.word	index@($__internal_1_$__cuda_sm10x_tcgen05_guardrail_trap_phase_invalid_during_alloc)
        /*0020*/ 	.word	0x00000000


	//----- nvinfo : EIATTR_FRAME_SIZE
	.align		4
.L_8:
        /*0024*/ 	.byte	0x04, 0x11
        /*0026*/ 	.short	(.L_10 - .L_9)
	.align		4
.L_9:
        /*0028*/ 	.word	index@($__internal_0_$__cuda_sm10x_tcgen05_guardrail_trap_col_being_dealloced_not_returned_by_alloc)
        /*002c*/ 	.word	0x00000000


	//----- nvinfo : EIATTR_FRAME_SIZE
	.align		4
.L_10:
        /*0030*/ 	.byte	0x04, 0x11
        /*0032*/ 	.short	(.L_12 - .L_11)
	.align		4
.L_11:
        /*0034*/ 	.word	index@(gluon_tcgen05)
        /*0038*/ 	.word	0x00000000


	//----- nvinfo : EIATTR_MIN_STACK_SIZE
	.align		4
.L_12:
        /*003c*/ 	.byte	0x04, 0x12
        /*003e*/ 	.short	(.L_14 - .L_13)
	.align		4
.L_13:
        /*0040*/ 	.word	index@(gluon_tcgen05)
        /*0044*/ 	.word	0x00000000
.L_14:


//--------------------- .nv.info.gluon_tcgen05    --------------------------
	.section	.nv.info.gluon_tcgen05,"",@"SHT_CUDA_INFO"
	.sectionflags	@""
	.align	4


	//----- nvinfo : EIATTR_CUDA_API_VERSION
	.align		4
        /*0000*/ 	.byte	0x04, 0x37
        /*0002*/ 	.short	(.L_16 - .L_15)
.L_15:
        /*0004*/ 	.word	0x00000081


	//----- nvinfo : EIATTR_KPARAM_INFO
	.align		4
.L_16:
        /*0008*/ 	.byte	0x04, 0x17
        /*000a*/ 	.short	(.L_18 - .L_17)
.L_17:
        /*000c*/ 	.word	0x00000000
        /*0010*/ 	.short	0x000a
        /*0012*/ 	.short	0x0048
        /*0014*/ 	.byte	0x00, 0xf4, 0x21, 0x00


	//----- nvinfo : EIATTR_KPARAM_INFO
	.align		4
.L_18:
        /*0018*/ 	.byte	0x04, 0x17
        /*001a*/ 	.short	(.L_20 - .L_19)
.L_19:
        /*001c*/ 	.word	0x00000000
        /*0020*/ 	.short	0x0009
        /*0022*/ 	.short	0x0040
        /*0024*/ 	.byte	0x00, 0xf4, 0x21, 0x00


	//----- nvinfo : EIATTR_KPARAM_INFO
	.align		4
.L_20:
        /*0028*/ 	.byte	0x04, 0x17
        /*002a*/ 	.short	(.L_22 - .L_21)
.L_21:
        /*002c*/ 	.word	0x00000000
        /*0030*/ 	.short	0x0008
        /*0032*/ 	.short	0x0038
        /*0034*/ 	.byte	0x00, 0xf0, 0x21, 0x00


	//----- nvinfo : EIATTR_KPARAM_INFO
	.align		4
.L_22:
        /*0038*/ 	.byte	0x04, 0x17
        /*003a*/ 	.short	(.L_24 - .L_23)
.L_23:
        /*003c*/ 	.word	0x00000000
        /*0040*/ 	.short	0x0007
        /*0042*/ 	.short	0x0030
        /*0044*/ 	.byte	0x00, 0xf0, 0x21, 0x00


	//----- nvinfo : EIATTR_KPARAM_INFO
	.align		4
.L_24:
        /*0048*/ 	.byte	0x04, 0x17
        /*004a*/ 	.short	(.L_26 - .L_25)
.L_25:
        /*004c*/ 	.word	0x00000000
        /*0050*/ 	.short	0x0006
        /*0052*/ 	.short	0x0028
        /*0054*/ 	.byte	0x00, 0xf0, 0x21, 0x00


	//----- nvinfo : EIATTR_KPARAM_INFO
	.align		4
.L_26:
        /*0058*/ 	.byte	0x04, 0x17
        /*005a*/ 	.short	(.L_28 - .L_27)
.L_27:
        /*005c*/ 	.word	0x00000000
        /*0060*/ 	.short	0x0005
        /*0062*/ 	.short	0x0020
        /*0064*/ 	.byte	0x00, 0xf0, 0x11, 0x00


	//----- nvinfo : EIATTR_KPARAM_INFO
	.align		4
.L_28:
        /*0068*/ 	.byte	0x04, 0x17
        /*006a*/ 	.short	(.L_30 - .L_29)
.L_29:
        /*006c*/ 	.word	0x00000000
        /*0070*/ 	.short	0x0004
        /*0072*/ 	.short	0x001c
        /*0074*/ 	.byte	0x00, 0xf0, 0x11, 0x00


	//----- nvinfo : EIATTR_KPARAM_INFO
	.align		4
.L_30:
        /*0078*/ 	.byte	0x04, 0x17
        /*007a*/ 	.short	(.L_32 - .L_31)
.L_31:
        /*007c*/ 	.word	0x00000000
        /*0080*/ 	.short	0x0003
        /*0082*/ 	.short	0x0018
        /*0084*/ 	.byte	0x00, 0xf0, 0x11, 0x00


	//----- nvinfo : EIATTR_KPARAM_INFO
	.align		4
.L_32:
        /*0088*/ 	.byte	0x04, 0x17
        /*008a*/ 	.short	(.L_34 - .L_33)
.L_33:
        /*008c*/ 	.word	0x00000000
        /*0090*/ 	.short	0x0002
        /*0092*/ 	.short	0x0010
        /*0094*/ 	.byte	0x00, 0xf4, 0x21, 0x00


	//----- nvinfo : EIATTR_KPARAM_INFO
	.align		4
.L_34:
        /*0098*/ 	.byte	0x04, 0x17
        /*009a*/ 	.short	(.L_36 - .L_35)
.L_35:
        /*009c*/ 	.word	0x00000000
        /*00a0*/ 	.short	0x0001
        /*00a2*/ 	.short	0x0008
        /*00a4*/ 	.byte	0x00, 0xf4, 0x21, 0x00


	//----- nvinfo : EIATTR_KPARAM_INFO
	.align		4
.L_36:
        /*00a8*/ 	.byte	0x04, 0x17
        /*00aa*/ 	.short	(.L_38 - .L_37)
.L_37:
        /*00ac*/ 	.word	0x00000000
        /*00b0*/ 	.short	0x0000
        /*00b2*/ 	.short	0x0000
        /*00b4*/ 	.byte	0x00, 0xf4, 0x21, 0x00


	//----- nvinfo : EIATTR_AT_ENTRY_FRAGMENTS
	.align		4
.L_38:
        /*00b8*/ 	.byte	0x04, 0x4f
        /*00ba*/ 	.short	(.L_40 - .L_39)


	//   ....[0]....
.L_39:
        /*00bc*/ 	.word	0x00000004


	//----- nvinfo : EIATTR_RESERVED_SMEM_USED
	.align		4
.L_40:
        /*00c0*/ 	.byte	0x01, 0x41
	.zero		2


	//----- nvinfo : EIATTR_SPARSE_MMA_MASK
	.align		4
        /*00c4*/ 	.byte	0x03, 0x50
        /*00c6*/ 	.short	0x0000


	//----- nvinfo : EIATTR_TCGEN05_1CTA_USED
	.align		4
        /*00c8*/ 	.byte	0x01, 0x51
	.zero		2


	//----- nvinfo : EIATTR_MAXREG_COUNT
	.align		4
        /*00cc*/ 	.byte	0x03, 0x1b
        /*00ce*/ 	.short	0x00ff


	//----- nvinfo : EIATTR_NUM_BARRIERS
	.align		4
        /*00d0*/ 	.byte	0x02, 0x4c
        /*00d2*/ 	.byte	0x01
	.zero		1


	//----- nvinfo : EIATTR_INT_WARP_WIDE_INSTR_OFFSETS
	.align		4
        /*00d4*/ 	.byte	0x04, 0x31
        /*00d6*/ 	.short	(.L_42 - .L_41)


	//   ....[0]....
.L_41:
        /*00d8*/ 	.word	0x00001720


	//   ....[1]....
        /*00dc*/ 	.word	0x00001740


	//   ....[2]....
        /*00e0*/ 	.word	0x000017c0


	//   ....[3]....
        /*00e4*/ 	.word	0x00001ac0


	//   ....[4]....
        /*00e8*/ 	.word	0x00001ad0


	//   ....[5]....
        /*00ec*/ 	.word	0x00001b30


	//   ....[6]....
        /*00f0*/ 	.word	0x00001b40


	//   ....[7]....
        /*00f4*/ 	.word	0x00001da0


	//   ....[8]....
        /*00f8*/ 	.word	0x00001db0


	//   ....[9]....
        /*00fc*/ 	.word	0x00001f40


	//   ....[10]....
        /*0100*/ 	.word	0x00001f70


	//   ....[11]....
        /*0104*/ 	.word	0x00001f90


	//   ....[12]....
        /*0108*/ 	.word	0x00001fd0


	//   ....[13]....
        /*010c*/ 	.word	0x00002200


	//   ....[14]....
        /*0110*/ 	.word	0x00002210


	//   ....[15]....
        /*0114*/ 	.word	0x00002580


	//   ....[16]....
        /*0118*/ 	.word	0x00002590


	//   ....[17]....
        /*011c*/ 	.word	0x00002a80


	//   ....[18]....
        /*0120*/ 	.word	0x00002ad0


	//----- nvinfo : EIATTR_COOP_GROUP_MASK_REGIDS
	.align		4
.L_42:
        /*0124*/ 	.byte	0x04, 0x29
        /*0126*/ 	.short	(.L_44 - .L_43)


	//   ....[0]....
.L_43:
        /*0128*/ 	.word	0xffffffff


	//   ....[1]....
        /*012c*/ 	.word	0xffffffff


	//   ....[2]....
        /*0130*/ 	.word	0xffffffff


	//   ....[3]....
        /*0134*/ 	.word	0xffffffff


	//   ....[4]....
        /*0138*/ 	.word	0xffffffff


	//   ....[5]....
        /*013c*/ 	.word	0xffffffff


	//   ....[6]....
        /*0140*/ 	.word	0xffffffff


	//   ....[7]....
        /*0144*/ 	.word	0xffffffff


	//   ....[8]....
        /*0148*/ 	.word	0xffffffff


	//   ....[9]....
        /*014c*/ 	.word	0xffffffff


	//----- nvinfo : EIATTR_COOP_GROUP_INSTR_OFFSETS
	.align		4
.L_44:
        /*0150*/ 	.byte	0x04, 0x28
        /*0152*/ 	.short	(.L_46 - .L_45)


	//   ....[0]....
.L_45:
        /*0154*/ 	.word	0x00000050


	//   ....[1]....
        /*0158*/ 	.word	0x00000310


	//   ....[2]....
        /*015c*/ 	.word	0x00000500


	//   ....[3]....
        /*0160*/ 	.word	0x000009c0


	//   ....[4]....
        /*0164*/ 	.word	0x00000b00


	//   ....[5]....
        /*0168*/ 	.word	0x00000fb0


	//   ....[6]....
        /*016c*/ 	.word	0x000010f0


	//   ....[7]....
        /*0170*/ 	.word	0x000015e0


	//   ....[8]....
        /*0174*/ 	.word	0x00002910


	//   ....[9]....
        /*0178*/ 	.word	0x00002b80


	//----- nvinfo : EIATTR_VRC_CTA_INIT_COUNT
	.align		4
.L_46:
        /*017c*/ 	.byte	0x02, 0x4a
        /*017e*/ 	.byte	0x80
	.zero		1


	//----- nvinfo : EIATTR_MBARRIER_INSTR_OFFSETS
	.align		4
        /*0180*/ 	.byte	0x04, 0x39
        /*0182*/ 	.short	(.L_48 - .L_47)


	//   ....[0]....
.L_47:
        /*0184*/ 	.word	0x000017e0
        /*0188*/ 	.word	0x000000ff
        /*018c*/ 	.word	0x00009000
        /*0190*/ 	.short	0x0100
        /*0192*/ 	.byte	0x0c
	.zero		1


	//   ....[1]....
        /*0194*/ 	.word	0x000017f0
        /*0198*/ 	.word	0x000000ff
        /*019c*/ 	.word	0x00009020
        /*01a0*/ 	.short	0x0100
        /*01a2*/ 	.byte	0x0c
	.zero		1


	//   ....[2]....
        /*01a4*/ 	.word	0x000018a0
        /*01a8*/ 	.word	0x000000ff
        /*01ac*/ 	.word	0x00009008
        /*01b0*/ 	.short	0x0100
        /*01b2*/ 	.byte	0x0c
	.zero		1


	//   ....[3]....
        /*01b4*/ 	.word	0x000018b0
        /*01b8*/ 	.word	0x000000ff
        /*01bc*/ 	.word	0x00009028
        /*01c0*/ 	.short	0x0100
        /*01c2*/ 	.byte	0x0c
	.zero		1


	//   ....[4]....
        /*01c4*/ 	.word	0x000019c0
        /*01c8*/ 	.word	0x000000ff
        /*01cc*/ 	.word	0x00009010
        /*01d0*/ 	.short	0x0100
        /*01d2*/ 	.byte	0x0c
	.zero		1


	//   ....[5]....
        /*01d4*/ 	.word	0x000019d0
        /*01d8*/ 	.word	0x000000ff
        /*01dc*/ 	.word	0x00009030
        /*01e0*/ 	.short	0x0100
        /*01e2*/ 	.byte	0x0c
	.zero		1


	//   ....[6]....
        /*01e4*/ 	.word	0x00001bd0
        /*01e8*/ 	.word	0x000000ff
        /*01ec*/ 	.word	0x00009000
        /*01f0*/ 	.short	0x010a
        /*01f2*/ 	.byte	0x0c
	.zero		1


	//   ....[7]....
        /*01f4*/ 	.word	0x00001e00
        /*01f8*/ 	.word	0x000000ff
        /*01fc*/ 	.word	0x00009020
        /*0200*/ 	.short	0x010a
        /*0202*/ 	.byte	0x0c
	.zero		1


	//   ....[8]....
        /*0204*/ 	.word	0x00002050
        /*0208*/ 	.word	0x000000ff
        /*020c*/ 	.word	0x00009000
        /*0210*/ 	.short	0x010a
        /*0212*/ 	.byte	0x12
	.zero		1


	//   ....[9]....
        /*0214*/ 	.word	0x00002250
        /*0218*/ 	.word	0x000000ff
        /*021c*/ 	.word	0x00009020
        /*0220*/ 	.short	0x010a
        /*0222*/ 	.byte	0x12
	.zero		1


	//   ....[10]....
        /*0224*/ 	.word	0x00002320
        /*0228*/ 	.word	0x000000ff
        /*022c*/ 	.word	0x00009000
        /*0230*/ 	.short	0x0108
        /*0232*/ 	.byte	0x0c
	.zero		1


	//   ....[11]....
        /*0234*/ 	.word	0x00002330
        /*0238*/ 	.word	0x000000ff
        /*023c*/ 	.word	0x00009020
        /*0240*/ 	.short	0x0108
        /*0242*/ 	.byte	0x0c
	.zero		1


	//   ....[12]....
        /*0244*/ 	.word	0x00002380
        /*0248*/ 	.word	0x000000ff
        /*024c*/ 	.word	0x00009008
        /*0250*/ 	.short	0x0108
        /*0252*/ 	.byte	0x0c
	.zero		1


	//   ....[13]....
        /*0254*/ 	.word	0x00002390
        /*0258*/ 	.word	0x000000ff
        /*025c*/ 	.word	0x00009028
        /*0260*/ 	.short	0x0108
        /*0262*/ 	.byte	0x0c
	.zero		1


	//   ....[14]....
        /*0264*/ 	.word	0x000023e0
        /*0268*/ 	.word	0x000000ff
        /*026c*/ 	.word	0x00009010
        /*0270*/ 	.short	0x0108
        /*0272*/ 	.byte	0x0c
	.zero		1


	//   ....[15]....
        /*0274*/ 	.word	0x000023f0
        /*0278*/ 	.word	0x000000ff
        /*027c*/ 	.word	0x00009030
        /*0280*/ 	.short	0x0108
        /*0282*/ 	.byte	0x0c
	.zero		1


	//   ....[16]....
        /*0284*/ 	.word	0x00002ba0
        /*0288*/ 	.word	0x000000ff
        /*028c*/ 	.word	0x00009000
        /*0290*/ 	.short	0x010a
        /*0292*/ 	.byte	0x0c
	.zero		1


	//   ....[17]....
        /*0294*/ 	.word	0x00002bd0
        /*0298*/ 	.word	0x000000ff
        /*029c*/ 	.word	0x00009020
        /*02a0*/ 	.short	0x010a
        /*02a2*/ 	.byte	0x0c
	.zero		1


	//   ....[18]....
        /*02a4*/ 	.word	0x00002c00
        /*02a8*/ 	.word	0x000000ff
        /*02ac*/ 	.word	0x00009000
        /*02b0*/ 	.short	0x010a
        /*02b2*/ 	.byte	0x12
	.zero		1


	//   ....[19]....
        /*02b4*/ 	.word	0x00002c30
        /*02b8*/ 	.word	0x000000ff
        /*02bc*/ 	.word	0x00009020
        /*02c0*/ 	.short	0x010a
        /*02c2*/ 	.byte	0x12
	.zero		1


	//----- nvinfo : EIATTR_NUM_MBARRIERS
	.align		4
.L_48:
        /*02c4*/ 	.byte	0x03, 0x38
        /*02c6*/ 	.short	0x0006


	//----- nvinfo : EIATTR_EXIT_INSTR_OFFSETS
	.align		4
        /*02c8*/ 	.byte	0x04, 0x1c
        /*02ca*/ 	.short	(.L_50 - .L_49)


	//   ....[0]....
.L_49:
        /*02cc*/ 	.word	0x00002b90


	//----- nvinfo : EIATTR_REQNTID
	.align		4
.L_50:
        /*02d0*/ 	.byte	0x04, 0x10
        /*02d2*/ 	.short	(.L_52 - .L_51)
.L_51:
        /*02d4*/ 	.word	0x00000080
        /*02d8*/ 	.word	0x00000001
        /*02dc*/ 	.word	0x00000001


	//----- nvinfo : EIATTR_CRS_STACK_SIZE
	.align		4
.L_52:
        /*02e0*/ 	.byte	0x04, 0x1e
        /*02e2*/ 	.short	(.L_54 - .L_53)
.L_53:
        /*02e4*/ 	.word	0x00000000


	//----- nvinfo : EIATTR_CBANK_PARAM_SIZE
	.align		4
.L_54:
        /*02e8*/ 	.byte	0x03, 0x19
        /*02ea*/ 	.short	0x0050


	//----- nvinfo : EIATTR_PARAM_CBANK
	.align		4
        /*02ec*/ 	.byte	0x04, 0x0a
        /*02ee*/ 	.short	(.L_56 - .L_55)
	.align		4
.L_55:
        /*02f0*/ 	.word	index@(.nv.constant0.gluon_tcgen05)
        /*02f4*/ 	.short	0x0380
        /*02f6*/ 	.short	0x0050


	//----- nvinfo : EIATTR_SW_WAR
	.align		4
.L_56:
        /*02f8*/ 	.byte	0x04, 0x36
        /*02fa*/ 	.short	(.L_58 - .L_57)
.L_57:
        /*02fc*/ 	.word	0x00000008
.L_58:


//--------------------- .nv.compat                --------------------------
	.section	.nv.compat,"",@"SHT_CUDA_COMPAT_INFO"
	.align	4
        /*0000*/ 	.byte	0x02, 0x02, 0x02, 0x00, 0x02, 0x05, 0x05, 0x00, 0x02, 0x03, 0x03, 0x00, 0x02, 0x06, 0x01, 0x00


//--------------------- .nv.callgraph             --------------------------
	.section	.nv.callgraph,"",@"SHT_CUDA_CALLGRAPH"
	.align	4
	.sectionentsize	8
	.align		4
        /*0000*/ 	.word	0x00000000
	.align		4
        /*0004*/ 	.word	0xffffffff
	.align		4
        /*0008*/ 	.word	0x00000000
	.align		4
        /*000c*/ 	.word	0xfffffffe
	.align		4
        /*0010*/ 	.word	0x00000000
	.align		4
        /*0014*/ 	.word	0xfffffffd
	.align		4
        /*0018*/ 	.word	0x00000000
	.align		4
        /*001c*/ 	.word	0xfffffffc


//--------------------- .text.gluon_tcgen05       --------------------------
	.section	.text.gluon_tcgen05,"ax",@progbits
	.align	128
        .global         gluon_tcgen05
        .type           gluon_tcgen05,@function
        .size           gluon_tcgen05,(.L_x_81 - gluon_tcgen05)
        .other          gluon_tcgen05,@"STO_CUDA_ENTRY STV_DEFAULT"
gluon_tcgen05:
.text.gluon_tcgen05:
[----:B------:R-:W1:Y:S01]  /*0000*/  LDC R1, c[0x0][0x37c] ;  /* 0x0000df00ff017b82 */ /* 0x000e620000000800 */
[----:B------:R-:W2:Y:S02]  /*0010*/  S2R R0, SR_TID.X ;  /* 0x0000000000007919 */ /* 0x000ea40000002100 */
[----:B--2---:R-:W-:-:S13]  /*0020*/  ISETP.GE.U32.AND P2, PT, R0, 0x20, PT ;  /* 0x000000200000780c */ /* 0x004fda0003f46070 */
[----:B------:R-:W-:Y:S05]  /*0030*/  @P2 BRA `(.L_x_0) ;  /* 0x0000000000b82947 */ /* 0x000fea0003800000 */
[----:B------:R-:W2:Y:S01]  /*0040*/  S2UR UR6, SR_CgaCtaId ;  /* 0x00000000000679c3 */ /* 0x000ea20000008800 */
[----:B------:R-:W-:Y:S01]  /*0050*/  NOP ;  /* 0x0000000000007918 */ /* 0x000fe20000000000 */
[----:B------:R-:W-:Y:S02]  /*0060*/  UMOV UR4, 0x40 ;  /* 0x0000004000047882 */ /* 0x000fe40000000000 */
[----:B--2---:R-:W-:-:S09]  /*0070*/  ULEA UR4, UR6, UR4, 0x18 ;  /* 0x0000000406047291 */ /* 0x004fd2000f8ec0ff */
[----:B------:R-:W2:Y:S01]  /*0080*/  LDS.U8 R2, [UR4] ;  /* 0x00000004ff027984 */ /* 0x000ea20008000000 */
[----:B------:R-:W-:Y:S02]  /*0090*/  UMOV UR4, 0x400 ;  /* 0x0000040000047882 */ /* 0x000fe40000000000 */
[----:B------:R-:W-:Y:S01]  /*00a0*/  ULEA UR4, UR6, UR4, 0x18 ;  /* 0x0000000406047291 */ /* 0x000fe2000f8ec0ff */
[----:B--2---:R-:W-:-:S13]  /*00b0*/  ISETP.NE.AND P0, PT, R2, RZ, PT ;  /* 0x000000ff0200720c */ /* 0x004fda0003f05270 */
[----:B------:R-:W-:Y:S05]  /*00c0*/  @P0 BRA `(.L_x_1) ;  /* 0x00000000007c0947 */ /* 0x000fea0003800000 */
[----:B------:R-:W-:-:S13]  /*00d0*/  ELECT P0, URZ, PT ;  /* 0x0000000000ff782f */ /* 0x000fda0003800000 */
[----:B------:R-:W-:Y:S05]  /*00e0*/  @!P0 BRA `(.L_x_2) ;  /* 0x0000000000848947 */ /* 0x000fea0003800000 */
[----:B------:R-:W-:Y:S01]  /*00f0*/  UMOV UR5, 0x4 ;  /* 0x0000000400057882 */ /* 0x000fe20000000000 */
[----:B------:R-:W-:Y:S02]  /*0100*/  IMAD.MOV.U32 R5, RZ, RZ, 0x1 ;  /* 0x00000001ff057424 */ /* 0x000fe400078e00ff */
[----:B------:R-:W-:Y:S02]  /*0110*/  IMAD.MOV.U32 R3, RZ, RZ, 0xf ;  /* 0x0000000fff037424 */ /* 0x000fe400078e00ff */
[----:B------:R-:W-:Y:S04]  /*0120*/  DEPBAR.LE SB2, 0x36 ;  /* 0x0000ad800000791a */ /* 0x000fe80000000000 */
[----:B------:R-:W2:Y:S02]  /*0130*/  UTCATOMSWS.FIND_AND_SET.ALIGN UP0, UR5, UR5 ;  /* 0x00000005000575e3 */ /* 0x000ea40008000800 */
[----:B--2---:R-:W-:-:S04]  /*0140*/  PLOP3.LUT P0, PT, PT, PT, UP0, 0x80, 0x8 ;  /* 0x000000000008781c */ /* 0x004fc80003f0f008 */
[----:B------:R-:W-:-:S04]  /*0150*/  SEL R2, RZ, 0xffffffff, !P0 ;  /* 0xffffffffff027807 */ /* 0x000fc80004000000 */
[----:B------:R-:W-:Y:S01]  /*0160*/  ISETP.NE.AND P0, PT, R2, RZ, PT ;  /* 0x000000ff0200720c */ /* 0x000fe20003f05270 */
[----:B------:R-:W-:-:S12]  /*0170*/  IMAD.U32 R2, RZ, RZ, UR5 ;  /* 0x00000005ff027e24 */ /* 0x000fd8000f8e00ff */
[----:B------:R-:W-:Y:S05]  /*0180*/  @P0 BRA `(.L_x_3) ;  /* 0x0000000000240947 */ /* 0x000fea0003800000 */
.L_x_4:
[----:B------:R-:W-:Y:S05]  /*0190*/  NANOSLEEP 0x64 ;  /* 0x000000640000795d */ /* 0x000fea0003800000 */
[----:B------:R-:W-:-:S05]  /*01a0*/  UMOV UR5, 0x4 ;  /* 0x0000000400057882 */ /* 0x000fca0000000000 */
[----:B------:R-:W-:Y:S04]  /*01b0*/  DEPBAR.LE SB2, 0x36 ;  /* 0x0000ad800000791a */ /* 0x000fe80000000000 */
[----:B------:R-:W2:Y:S02]  /*01c0*/  UTCATOMSWS.FIND_AND_SET.ALIGN UP0, UR5, UR5 ;  /* 0x00000005000575e3 */ /* 0x000ea40008000800 */
[----:B--2---:R-:W-:-:S04]  /*01d0*/  PLOP3.LUT P0, PT, PT, PT, UP0, 0x80, 0x8 ;  /* 0x000000000008781c */ /* 0x004fc80003f0f008 */
[----:B------:R-:W-:-:S04]  /*01e0*/  SEL R2, RZ, 0xffffffff, !P0 ;  /* 0xffffffffff027807 */ /* 0x000fc80004000000 */
[----:B------:R-:W-:Y:S01]  /*01f0*/  ISETP.NE.AND P0, PT, R2, RZ, PT ;  /* 0x000000ff0200720c */ /* 0x000fe20003f05270 */
[----:B------:R-:W-:-:S12]  /*0200*/  IMAD.U32 R2, RZ, RZ, UR5 ;  /* 0x00000005ff027e24 */ /* 0x000fd8000f8e00ff */
[----:B------:R-:W-:Y:S05]  /*0210*/  @!P0 BRA `(.L_x_4) ;  /* 0xfffffffc00dc8947 */ /* 0x000fea000383ffff */
.L_x_3:
[C---:B------:R-:W-:Y:S01]  /*0220*/  VIADD R4, R2.reuse, 0x10 ;  /* 0x0000001002047836 */ /* 0x040fe20000000000 */
[----:B------:R-:W-:Y:S01]  /*0230*/  UMOV UR5, 0x50 ;  /* 0x0000005000057882 */ /* 0x000fe20000000000 */
[----:B------:R-:W-:Y:S01]  /*0240*/  SHF.L.U32 R3, R3, R2, RZ ;  /* 0x0000000203037219 */ /* 0x000fe200000006ff */
[----:B------:R-:W-:Y:S01]  /*0250*/  ULEA UR5, UR6, UR5, 0x18 ;  /* 0x0000000506057291 */ /* 0x000fe2000f8ec0ff */
[----:B------:R-:W-:Y:S01]  /*0260*/  IMAD.SHL.U32 R2, R2, 0x20, RZ ;  /* 0x0000002002027824 */ /* 0x000fe200078e00ff */
[----:B------:R-:W-:-:S04]  /*0270*/  SHF.L.U32 R4, R5, R4, RZ ;  /* 0x0000000405047219 */ /* 0x000fc800000006ff */
[----:B------:R-:W-:-:S05]  /*0280*/  LOP3.LUT R3, R4, R3, RZ, 0xfc, !PT ;  /* 0x0000000304037212 */ /* 0x000fca00078efcff */
[----:B------:R2:W-:Y:S04]  /*0290*/  ATOMS.OR RZ, [UR5], R3 ;  /* 0x00000003ffff798c */ /* 0x0005e8000b000005 */
[----:B------:R2:W-:Y:S01]  /*02a0*/  STS [UR4], R2 ;  /* 0x00000002ff007988 */ /* 0x0005e20008000804 */
[----:B------:R-:W-:Y:S05]  /*02b0*/  BRA `(.L_x_2) ;  /* 0x0000000000107947 */ /* 0x000fea0003800000 */
.L_x_1:
[----:B------:R-:W-:Y:S01]  /*02c0*/  IMAD.MOV.U32 R3, RZ, RZ, -0x1 ;  /* 0xffffffffff037424 */ /* 0x000fe200078e00ff */
[----:B------:R-:W-:-:S04]  /*02d0*/  MOV R2, 0x300 ;  /* 0x0000030000027802 */ /* 0x000fc80000000f00 */
[----:B------:R2:W-:Y:S03]  /*02e0*/  STS [UR4], R3 ;  /* 0x00000003ff007988 */ /* 0x0005e60008000804 */
[----:B-12---:R-:W-:Y:S05]  /*02f0*/  CALL.REL.NOINC `($__internal_1_$__cuda_sm10x_tcgen05_guardrail_trap_phase_invalid_during_alloc) ;  /* 0x0000002800647944 */ /* 0x006fea0003c00000 */
.L_x_2:
[----:B------:R-:W-:Y:S05]  /*0300*/  WARPSYNC.ALL ;  /* 0x0000000000007948 */ /* 0x000fea0003800000 */
[----:B------:R-:W-:Y:S01]  /*0310*/  NOP ;  /* 0x0000000000007918 */ /* 0x000fe20000000000 */
.L_x_0:
[----:B------:R-:W3:Y:S08]  /*0320*/  S2UR UR4, SR_CgaCtaId ;  /* 0x00000000000479c3 */ /* 0x000ef00000008800 */
[----:B------:R-:W-:Y:S01]  /*0330*/  BAR.SYNC.DEFER_BLOCKING 0x0 ;  /* 0x0000000000007b1d */ /* 0x000fe20000010000 */
[----:B------:R-:W-:-:S05]  /*0340*/  LOP3.LUT R68, R0, 0x7f, RZ, 0xc0, !PT ;  /* 0x0000007f00447812 */ /* 0x000fca00078ec0ff */
[----:B------:R-:W-:Y:S02]  /*0350*/  UMOV UR12, 0x400 ;  /* 0x00000400000c7882 */ /* 0x000fe40000000000 */
[----:B--2---:R-:W2:Y:S08]  /*0360*/  LDC R3, c[0x0][0x398] ;  /* 0x0000e600ff037b82 */ /* 0x004eb00000000800 */
[----:B------:R-:W4:Y:S01]  /*0370*/  LDC R12, c[0x0][0x3a0] ;  /* 0x0000e800ff0c7b82 */ /* 0x000f220000000800 */
[----:B---3--:R-:W-:-:S07]  /*0380*/  ULEA UR12, UR4, UR12, 0x18 ;  /* 0x0000000c040c7291 */ /* 0x008fce000f8ec0ff */
[----:B------:R-:W3:Y:S02]  /*0390*/  S2UR UR16, SR_CTAID.Y ;  /* 0x00000000001079c3 */ /* 0x000ee40000002600 */
[----:B------:R-:W5:Y:S06]  /*03a0*/  LDS R4, [UR12] ;  /* 0x0000000cff047984 */ /* 0x000f6c0008000800 */
[----:B------:R-:W-:Y:S06]  /*03b0*/  BAR.SYNC.DEFER_BLOCKING 0x0 ;  /* 0x0000000000007b1d */ /* 0x000fec0000010000 */
[----:B------:R-:W-:Y:S05]  /*03c0*/  @P2 BRA `(.L_x_5) ;  /* 0x0000000000182947 */ /* 0x000fea0003800000 */
[----:B------:R-:W-:Y:S01]  /*03d0*/  ELECT P0, URZ, PT ;  /* 0x0000000000ff782f */ /* 0x000fe20003800000 */
[----:B------:R-:W-:Y:S01]  /*03e0*/  IMAD.MOV.U32 R2, RZ, RZ, 0x1 ;  /* 0x00000001ff027424 */ /* 0x000fe200078e00ff */
[----:B------:R-:W-:Y:S01]  /*03f0*/  UMOV UR5, 0x40 ;  /* 0x0000004000057882 */ /* 0x000fe20000000000 */
[----:B------:R-:W-:Y:S01]  /*0400*/  UVIRTCOUNT.DEALLOC.SMPOOL 0x80 ;  /* 0x000000800000784c */ /* 0x000fe20000000000 */
[----:B------:R-:W-:-:S09]  /*0410*/  ULEA UR5, UR4, UR5, 0x18 ;  /* 0x0000000504057291 */ /* 0x000fd2000f8ec0ff */
[----:B------:R5:W-:Y:S03]  /*0420*/  @P0 STS.U8 [UR5], R2 ;  /* 0x00000002ff000988 */ /* 0x000be60008000005 */
.L_x_5:
[----:B------:R-:W5:Y:S01]  /*0430*/  S2UR UR4, SR_CTAID.Z ;  /* 0x00000000000479c3 */ /* 0x000f620000002700 */
[----:B------:R-:W4:Y:S01]  /*0440*/  LDCU UR5, c[0x0][0x370] ;  /* 0x00006e00ff0577ac */ /* 0x000f220008000800 */
[C---:B------:R-:W-:Y:S01]  /*0450*/  ISETP.GE.U32.AND P0, PT, R68.reuse, 0x20, PT ;  /* 0x000000204400780c */ /* 0x040fe20003f06070 */
[----:B--2--5:R-:W-:Y:S01]  /*0460*/  VIADD R2, R3, 0xffffffff ;  /* 0xffffffff03027836 */ /* 0x024fe20000000000 */
[C---:B------:R-:W-:Y:S01]  /*0470*/  ISETP.NE.U32.AND P3, PT, R68.reuse, RZ, PT ;  /* 0x000000ff4400720c */ /* 0x040fe20003f65070 */
[----:B------:R-:W2:Y:S01]  /*0480*/  LDCU UR6, c[0x0][0x374] ;  /* 0x00006e80ff0677ac */ /* 0x000ea20008000800 */
[----:B------:R-:W-:Y:S01]  /*0490*/  LEA R13, R68, UR12, 0x2 ;  /* 0x0000000c440d7c11 */ /* 0x000fe2000f8e10ff */
[----:B----4-:R-:W-:Y:S01]  /*04a0*/  VIADD R10, R12, 0xffffffff ;  /* 0xffffffff0c0a7836 */ /* 0x010fe20000000000 */
[----:B------:R-:W4:Y:S01]  /*04b0*/  S2UR UR7, SR_CTAID.X ;  /* 0x00000000000779c3 */ /* 0x000f220000002500 */
[----:B------:R-:W5:Y:S01]  /*04c0*/  LDCU.64 UR14, c[0x0][0x3c0] ;  /* 0x00007800ff0e77ac */ /* 0x000f620008000a00 */
[----:B------:R-:W-:Y:S01]  /*04d0*/  R2UR UR24, R4 ;  /* 0x00000000041872ca */ /* 0x000fe200000e0000 */
[----:B------:R-:W-:Y:S04]  /*04e0*/  BSSY.RECONVERGENT B0, `(.L_x_6) ;  /* 0x0000011000007945 */ /* 0x000fe80003800200 */
[----:B------:R3:W-:Y:S01]  /*04f0*/  @!P0 STS [R13], RZ ;  /* 0x000000ff0d008388 */ /* 0x0007e20000000800 */
[----:B------:R-:W-:-:S03]  /*0500*/  NOP ;  /* 0x0000000000007918 */ /* 0x000fc60000000000 */
[----:B------:R3:W-:Y:S02]  /*0510*/  @!P3 STS [UR12+0x24], R2 ;  /* 0x00002402ff00b988 */ /* 0x0007e4000800080c */
[----:B--23--:R-:W-:Y:S02]  /*0520*/  UIMAD UR4, UR4, UR6, UR16 ;  /* 0x00000006040472a4 */ /* 0x00cfe4000f8e0210 */
[----:B------:R2:W-:Y:S02]  /*0530*/  @!P3 STS [UR12+0x20], R10 ;  /* 0x0000200aff00b988 */ /* 0x0005e4000800080c */
[----:B----4-:R-:W-:-:S04]  /*0540*/  UIMAD UR4, UR4, UR5, UR7 ;  /* 0x00000005040472a4 */ /* 0x010fc8000f8e0207 */
[----:B------:R-:W-:-:S04]  /*0550*/  UIMAD UR4, UR4, 0x180, URZ ;  /* 0x00000180040478a4 */ /* 0x000fc8000f8e02ff */
[----:B-----5:R-:W-:-:S04]  /*0560*/  UIADD3 UR20, UP0, UPT, UR4, UR14, URZ ;  /* 0x0000000e04147290 */ /* 0x020fc8000ff1e0ff */
[----:B------:R-:W-:Y:S01]  /*0570*/  ULEA.HI.X.SX32 UR21, UR4, UR15, 0x1, UP0 ;  /* 0x0000000f04157291 */ /* 0x000fe200080f0eff */
[----:B--2---:R-:W-:Y:S11]  /*0580*/  @P3 BRA `(.L_x_7) ;  /* 0x0000000000183947 */ /* 0x004ff60003800000 */
[----:B------:R-:W2:Y:S01]  /*0590*/  LDS R3, [UR12+0x8] ;  /* 0x0000080cff037984 */ /* 0x000ea20008000800 */
[----:B------:R-:W3:Y:S01]  /*05a0*/  LDC.64 R6, c[0x0][0x380] ;  /* 0x0000e000ff067b82 */ /* 0x000ee20000000a00 */
[----:B------:R-:W-:Y:S02]  /*05b0*/  IMAD.MOV.U32 R4, RZ, RZ, 0x70 ;  /* 0x00000070ff047424 */ /* 0x000fe400078e00ff */
[----:B---3--:R3:W-:Y:S03]  /*05c0*/  STS.64 [UR12], R6 ;  /* 0x00000006ff007988 */ /* 0x0087e60008000a0c */
[----:B--2---:R-:W-:-:S05]  /*05d0*/  LOP3.LUT R3, R3, 0x10, R4, 0xd8, !PT ;  /* 0x0000001003037812 */ /* 0x004fca00078ed804 */
[----:B------:R3:W-:Y:S02]  /*05e0*/  STS [UR12+0x8], R3 ;  /* 0x00000803ff007988 */ /* 0x0007e4000800080c */
.L_x_7:
[----:B------:R-:W-:Y:S05]  /*05f0*/  BSYNC.RECONVERGENT B0 ;  /* 0x0000000000007941 */ /* 0x000fea0003800200 */
.L_x_6:
[----:B------:R-:W-:Y:S04]  /*0600*/  BSSY.RECONVERGENT B0, `(.L_x_8) ;  /* 0x000000a000007945 */ /* 0x000fe80003800200 */
[----:B------:R-:W-:Y:S05]  /*0610*/  @P3 BRA `(.L_x_9) ;  /* 0x0000000000203947 */ /* 0x000fea0003800000 */
[----:B---3--:R-:W2:Y:S01]  /*0620*/  LDS R3, [UR12+0x34] ;  /* 0x0000340cff037984 */ /* 0x008ea20008000800 */
[----:B------:R-:W-:Y:S02]  /*0630*/  IMAD.MOV.U32 R4, RZ, RZ, 0x1f000000 ;  /* 0x1f000000ff047424 */ /* 0x000fe400078e00ff */
[----:B------:R-:W-:Y:S01]  /*0640*/  @!P3 IMAD.MOV.U32 R5, RZ, RZ, 0x3f ;  /* 0x0000003fff05b424 */ /* 0x000fe200078e00ff */
[----:B------:R-:W3:Y:S02]  /*0650*/  @!P3 LDS R6, [UR12+0x38] ;  /* 0x0000380cff06b984 */ /* 0x000ee40008000800 */
[----:B--2---:R-:W-:Y:S02]  /*0660*/  LOP3.LUT R3, R3, 0xff000000, R4, 0xb8, !PT ;  /* 0xff00000003037812 */ /* 0x004fe400078eb804 */
[----:B---3--:R-:W-:-:S03]  /*0670*/  @!P3 LOP3.LUT R4, R6, 0xff, R5, 0xb8, !PT ;  /* 0x000000ff0604b812 */ /* 0x008fc600078eb805 */
[----:B------:R2:W-:Y:S04]  /*0680*/  STS [UR12+0x34], R3 ;  /* 0x00003403ff007988 */ /* 0x0005e8000800080c */
[----:B------:R2:W-:Y:S02]  /*0690*/  @!P3 STS [UR12+0x38], R4 ;  /* 0x00003804ff00b988 */ /* 0x0005e4000800080c */
.L_x_9:
[----:B------:R-:W-:Y:S05]  /*06a0*/  BSYNC.RECONVERGENT B0 ;  /* 0x0000000000007941 */ /* 0x000fea0003800200 */
.L_x_8:
[----:B------:R-:W-:Y:S04]  /*06b0*/  BSSY.RECONVERGENT B0, `(.L_x_10) ;  /* 0x000000e000007945 */ /* 0x000fe80003800200 */
[----:B------:R-:W-:Y:S05]  /*06c0*/  @P3 BRA `(.L_x_11) ;  /* 0x0000000000303947 */ /* 0x000fea0003800000 */
[----:B--2---:R-:W2:Y:S01]  /*06d0*/  LDS R4, [UR12+0x34] ;  /* 0x0000340cff047984 */ /* 0x004ea20008000800 */
[----:B------:R-:W4:Y:S03]  /*06e0*/  LDC.64 R8, c[0x0][0x3a8] ;  /* 0x0000ea00ff087b82 */ /* 0x000f260000000a00 */
[----:B---3--:R-:W3:Y:S01]  /*06f0*/  LDS R3, [UR12+0x1c] ;  /* 0x00001c0cff037984 */ /* 0x008ee20008000800 */
[C---:B----4-:R-:W-:Y:S01]  /*0700*/  SHF.L.U64.HI R6, R8.reuse, 0x1, R9 ;  /* 0x0000000108067819 */ /* 0x050fe20000010209 */
[----:B------:R-:W-:-:S03]  /*0710*/  IMAD.SHL.U32 R5, R8, 0x2, RZ ;  /* 0x0000000208057824 */ /* 0x000fc600078e00ff */
[--C-:B------:R-:W-:Y:S02]  /*0720*/  SHF.R.U32.HI R8, RZ, 0x4, R6.reuse ;  /* 0x00000004ff087819 */ /* 0x100fe40000011606 */
[----:B------:R-:W-:-:S05]  /*0730*/  SHF.R.U64 R5, R5, 0x4, R6 ;  /* 0x0000000405057819 */ /* 0x000fca0000001206 */
[----:B------:R4:W-:Y:S01]  /*0740*/  STS [UR12+0xc], R5 ;  /* 0x00000c05ff007988 */ /* 0x0009e2000800080c */
[----:B--2---:R-:W-:Y:S02]  /*0750*/  LOP3.LUT R4, R4, 0x7, RZ, 0xb8, !PT ;  /* 0x0000000704047812 */ /* 0x004fe400078eb8ff */
[----:B---3--:R-:W-:-:S03]  /*0760*/  LOP3.LUT R3, R3, 0xf, R8, 0xb8, !PT ;  /* 0x0000000f03037812 */ /* 0x008fc600078eb808 */
[----:B------:R4:W-:Y:S04]  /*0770*/  STS [UR12+0x34], R4 ;  /* 0x00003404ff007988 */ /* 0x0009e8000800080c */
[----:B------:R4:W-:Y:S02]  /*0780*/  STS [UR12+0x1c], R3 ;  /* 0x00001c03ff007988 */ /* 0x0009e4000800080c */
.L_x_11:
[----:B------:R-:W-:Y:S05]  /*0790*/  BSYNC.RECONVERGENT B0 ;  /* 0x0000000000007941 */ /* 0x000fea0003800200 */
.L_x_10:
[----:B------:R-:W-:Y:S04]  /*07a0*/  BSSY.RECONVERGENT B1, `(.L_x_12) ;  /* 0x000001a000017945 */ /* 0x000fe80003800200 */
[----:B------:R-:W-:Y:S04]  /*07b0*/  BSSY.RELIABLE B0, `(.L_x_13) ;  /* 0x0000015000007945 */ /* 0x000fe80003800100 */
[----:B------:R-:W-:Y:S05]  /*07c0*/  @P3 BRA `(.L_x_14) ;  /* 0x0000000000203947 */ /* 0x000fea0003800000 */
[----:B--234-:R-:W2:Y:S02]  /*07d0*/  LDS R3, [UR12+0x34] ;  /* 0x0000340cff037984 */ /* 0x01cea40008000800 */
[----:B--2---:R-:W-:-:S05]  /*07e0*/  LOP3.LUT R3, R3, 0x38, RZ, 0xb8, !PT ;  /* 0x0000003803037812 */ /* 0x004fca00078eb8ff */
[----:B------:R2:W-:Y:S01]  /*07f0*/  STS [UR12+0x34], R3 ;  /* 0x00003403ff007988 */ /* 0x0005e2000800080c */
[----:B------:R-:W-:Y:S05]  /*0800*/  @P3 BRA `(.L_x_15) ;  /* 0x0000000000203947 */ /* 0x000fea0003800000 */
[----:B--2---:R-:W2:Y:S01]  /*0810*/  LDS R3, [UR12+0x8] ;  /* 0x0000080cff037984 */ /* 0x004ea20008000800 */
[----:B------:R-:W-:-:S05]  /*0820*/  IMAD.MOV.U32 R4, RZ, RZ, 0x780 ;  /* 0x00000780ff047424 */ /* 0x000fca00078e00ff */
[----:B--2---:R-:W-:-:S05]  /*0830*/  LOP3.LUT R3, R3, 0x500, R4, 0xd8, !PT ;  /* 0x0000050003037812 */ /* 0x004fca00078ed804 */
[----:B------:R5:W-:Y:S02]  /*0840*/  STS [UR12+0x8], R3 ;  /* 0x00000803ff007988 */ /* 0x000be4000800080c */
.L_x_14:
[----:B------:R-:W-:Y:S05]  /*0850*/  @P3 BRA `(.L_x_16) ;  /* 0x0000000000283947 */ /* 0x000fea0003800000 */
[----:B--2345:R-:W2:Y:S02]  /*0860*/  LDS R3, [UR12+0x8] ;  /* 0x0000080cff037984 */ /* 0x03cea40008000800 */
[----:B--2---:R-:W-:-:S05]  /*0870*/  LOP3.LUT R3, R3, 0x1800, RZ, 0xb8, !PT ;  /* 0x0000180003037812 */ /* 0x004fca00078eb8ff */
[----:B------:R3:W-:Y:S02]  /*0880*/  STS [UR12+0x8], R3 ;  /* 0x00000803ff007988 */ /* 0x0007e4000800080c */
.L_x_15:
[----:B------:R-:W-:Y:S05]  /*0890*/  @P3 BREAK.RELIABLE B0 ;  /* 0x0000000000003942 */ /* 0x000fea0003800100 */
[----:B------:R-:W-:Y:S05]  /*08a0*/  @P3 BRA `(.L_x_17) ;  /* 0x0000000000243947 */ /* 0x000fea0003800000 */
[----:B------:R-:W4:Y:S01]  /*08b0*/  LDS R4, [UR12+0x8] ;  /* 0x0000080cff047984 */ /* 0x000f220008000800 */
[----:B--23--:R-:W-:-:S05]  /*08c0*/  IMAD.MOV.U32 R3, RZ, RZ, 0x6000 ;  /* 0x00006000ff037424 */ /* 0x00cfca00078e00ff */
[----:B----4-:R-:W-:-:S04]  /*08d0*/  LOP3.LUT R3, R4, 0x4000, R3, 0xd8, !PT ;  /* 0x0000400004037812 */ /* 0x010fc800078ed803 */
[----:B------:R-:W-:-:S05]  /*08e0*/  LOP3.LUT R3, R3, 0x400000, RZ, 0xb8, !PT ;  /* 0x0040000003037812 */ /* 0x000fca00078eb8ff */
[----:B------:R2:W-:Y:S02]  /*08f0*/  STS [UR12+0x8], R3 ;  /* 0x00000803ff007988 */ /* 0x0005e4000800080c */
.L_x_16:
[----:B------:R-:W-:Y:S05]  /*0900*/  BSYNC.RELIABLE B0 ;  /* 0x0000000000007941 */ /* 0x000fea0003800100 */
.L_x_13:
[----:B--2345:R-:W2:Y:S02]  /*0910*/  @!P3 LDS R3, [UR12+0x8] ;  /* 0x0000080cff03b984 */ /* 0x03cea40008000800 */
[----:B--2---:R-:W-:-:S05]  /*0920*/  @!P3 LOP3.LUT R3, R3, 0x8000, RZ, 0xb8, !PT ;  /* 0x000080000303b812 */ /* 0x004fca00078eb8ff */
[----:B------:R4:W-:Y:S02]  /*0930*/  @!P3 STS [UR12+0x8], R3 ;  /* 0x00000803ff00b988 */ /* 0x0009e4000800080c */
.L_x_17:
[----:B------:R-:W-:Y:S05]  /*0940*/  BSYNC.RECONVERGENT B1 ;  /* 0x0000000000017941 */ /* 0x000fea0003800200 */
.L_x_12:
[----:B------:R-:W-:Y:S05]  /*0950*/  WARPSYNC.ALL ;  /* 0x0000000000007948 */ /* 0x000fea0003800000 */
[----:B------:R-:W-:Y:S01]  /*0960*/  NOP ;  /* 0x0000000000007918 */ /* 0x000fe20000000000 */
[----:B------:R-:W5:Y:S02]  /*0970*/  LDC R6, c[0x0][0x39c] ;  /* 0x0000e700ff067b82 */ /* 0x000f640000000800 */
[----:B-----5:R-:W-:Y:S01]  /*0980*/  VIADD R6, R6, 0xffffffff ;  /* 0xffffffff06067836 */ /* 0x020fe20000000000 */
[----:B------:R-:W-:Y:S06]  /*0990*/  @P0 BRA `(.L_x_18) ;  /* 0x0000000000300947 */ /* 0x000fec0003800000 */
[----:B--234-:R-:W2:Y:S01]  /*09a0*/  S2R R3, SR_LANEID ;  /* 0x0000000000037919 */ /* 0x01cea20000000000 */
[----:B------:R-:W-:Y:S05]  /*09b0*/  WARPSYNC.ALL ;  /* 0x0000000000007948 */ /* 0x000fea0003800000 */
[----:B------:R-:W-:Y:S01]  /*09c0*/  NOP ;  /* 0x0000000000007918 */ /* 0x000fe20000000000 */
[----:B--2---:R-:W-:-:S05]  /*09d0*/  IMAD.SHL.U32 R3, R3, 0x4, RZ ;  /* 0x0000000403037824 */ /* 0x004fca00078e00ff */
[----:B------:R-:W2:Y:S01]  /*09e0*/  LDS R7, [R3+UR12] ;  /* 0x0000000c03077984 */ /* 0x000ea20008000800 */
[----:B------:R-:W-:-:S05]  /*09f0*/  IADD3 R4, P1, PT, R3, UR20, RZ ;  /* 0x0000001403047c10 */ /* 0x000fca000ff3e0ff */
[----:B------:R-:W-:-:S05]  /*0a00*/  IMAD.X R5, RZ, RZ, UR21, P1 ;  /* 0x00000015ff057e24 */ /* 0x000fca00088e06ff */
[----:B--2---:R5:W2:Y:S01]  /*0a10*/  ATOMG.E.EXCH.STRONG.GPU PT, RZ, [R4], R7 ;  /* 0x0000000704ff73a8 */ /* 0x004aa200041ee100 */
[----:B------:R-:W-:-:S04]  /*0a20*/  DEPBAR {5,4,3,2,1,0} ;  /* 0x0000003f0000791a */ /* 0x000fc80000000000 */
[----:B------:R-:W3:Y:S02]  /*0a30*/  CCTL.E.C.LDCU.IV.DEEP [UR20] ;  /* 0x0000000014007540 */ /* 0x000ee40009c08000 */
[----:B---3--:R5:W-:Y:S01]  /*0a40*/  UTMACCTL.IV [UR20] ;  /* 0x00000000140079b9 */ /* 0x008be20008000000 */
[----:B------:R-:W-:Y:S01]  /*0a50*/  NOP ;  /* 0x0000000000007918 */ /* 0x000fe20000000000 */
.L_x_18:
[----:B------:R-:W-:Y:S05]  /*0a60*/  @P0 BRA `(.L_x_19) ;  /* 0x00000000000c0947 */ /* 0x000fea0003800000 */
[----:B------:R0:W-:Y:S01]  /*0a70*/  UTMACMDFLUSH ;  /* 0x00000000000079b7 */ /* 0x0001e20000000000 */
[----:B------:R-:W-:Y:S05]  /*0a80*/  @P0 BRA `(.L_x_19) ;  /* 0x0000000000040947 */ /* 0x000fea0003800000 */
[----:B------:R-:W-:-:S04]  /*0a90*/  DEPBAR.LE SB0, 0x0 ;  /* 0x000080000000791a */ /* 0x000fc80000000000 */
.L_x_19:
[----:B------:R-:W-:Y:S05]  /*0aa0*/  WARPSYNC.ALL ;  /* 0x0000000000007948 */ /* 0x000fea0003800000 */
[----:B------:R-:W-:Y:S01]  /*0ab0*/  NOP ;  /* 0x0000000000007918 */ /* 0x000fe20000000000 */
[----:B--2---:R-:W-:Y:S06]  /*0ac0*/  BAR.SYNC.DEFER_BLOCKING 0x0 ;  /* 0x0000000000007b1d */ /* 0x004fec0000010000 */
[----:B------:R-:W-:Y:S02]  /*0ad0*/  BSSY.RECONVERGENT B1, `(.L_x_20) ;  /* 0x000000b000017945 */ /* 0x000fe40003800200 */
[----:B------:R-:W-:Y:S06]  /*0ae0*/  BAR.SYNC.DEFER_BLOCKING 0x0 ;  /* 0x0000000000007b1d */ /* 0x000fec0000010000 */
[----:B------:R2:W-:Y:S01]  /*0af0*/  @!P0 STS [R13], RZ ;  /* 0x000000ff0d008388 */ /* 0x0005e20000000800 */
[----:B------:R-:W-:Y:S01]  /*0b00*/  NOP ;  /* 0x0000000000007918 */ /* 0x000fe20000000000 */
[----:B------:R-:W-:Y:S05]  /*0b10*/  @P3 BRA `(.L_x_21) ;  /* 0x0000000000183947 */ /* 0x000fea0003800000 */
[----:B---34-:R-:W3:Y:S01]  /*0b20*/  LDS R3, [UR12+0x8] ;  /* 0x0000080cff037984 */ /* 0x018ee20008000800 */
[----:B------:R-:W4:Y:S01]  /*0b30*/  LDC.64 R8, c[0x0][0x388] ;  /* 0x0000e200ff087b82 */ /* 0x000f220000000a00 */
[----:B-----5:R-:W-:Y:S02]  /*0b40*/  IMAD.MOV.U32 R4, RZ, RZ, 0x70 ;  /* 0x00000070ff047424 */ /* 0x020fe400078e00ff */
[----:B----4-:R4:W-:Y:S03]  /*0b50*/  STS.64 [UR12], R8 ;  /* 0x00000008ff007988 */ /* 0x0109e60008000a0c */
[----:B---3--:R-:W-:-:S05]  /*0b60*/  LOP3.LUT R3, R3, 0x10, R4, 0xd8, !PT ;  /* 0x0000001003037812 */ /* 0x008fca00078ed804 */
[----:B------:R4:W-:Y:S02]  /*0b70*/  STS [UR12+0x8], R3 ;  /* 0x00000803ff007988 */ /* 0x0009e4000800080c */
.L_x_21:
[----:B-----5:R-:W-:Y:S05]  /*0b80*/  BSYNC.RECONVERGENT B1 ;  /* 0x0000000000017941 */ /* 0x020fea0003800200 */
.L_x_20:
[----:B------:R-:W-:Y:S04]  /*0b90*/  BSSY.RECONVERGENT B1, `(.L_x_22) ;  /* 0x000000a000017945 */ /* 0x000fe80003800200 */
[----:B------:R-:W-:Y:S05]  /*0ba0*/  @P3 BRA `(.L_x_23) ;  /* 0x0000000000203947 */ /* 0x000fea0003800000 */
[----:B---34-:R-:W3:Y:S01]  /*0bb0*/  LDS R3, [UR12+0x34] ;  /* 0x0000340cff037984 */ /* 0x018ee20008000800 */
[----:B------:R-:W-:Y:S02]  /*0bc0*/  IMAD.MOV.U32 R4, RZ, RZ, 0x3f000000 ;  /* 0x3f000000ff047424 */ /* 0x000fe400078e00ff */
[----:B------:R-:W-:Y:S01]  /*0bd0*/  @!P3 IMAD.MOV.U32 R5, RZ, RZ, 0x1f ;  /* 0x0000001fff05b424 */ /* 0x000fe200078e00ff */
[----:B------:R-:W4:Y:S02]  /*0be0*/  @!P3 LDS R8, [UR12+0x38] ;  /* 0x0000380cff08b984 */ /* 0x000f240008000800 */
[----:B---3--:R-:W-:Y:S02]  /*0bf0*/  LOP3.LUT R3, R3, 0xff000000, R4, 0xb8, !PT ;  /* 0xff00000003037812 */ /* 0x008fe400078eb804 */
[----:B----4-:R-:W-:-:S03]  /*0c00*/  @!P3 LOP3.LUT R4, R8, 0xff, R5, 0xb8, !PT ;  /* 0x000000ff0804b812 */ /* 0x010fc600078eb805 */
[----:B------:R5:W-:Y:S04]  /*0c10*/  STS [UR12+0x34], R3 ;  /* 0x00003403ff007988 */ /* 0x000be8000800080c */
[----:B------:R5:W-:Y:S02]  /*0c20*/  @!P3 STS [UR12+0x38], R4 ;  /* 0x00003804ff00b988 */ /* 0x000be4000800080c */
.L_x_23:
[----:B------:R-:W-:Y:S05]  /*0c30*/  BSYNC.RECONVERGENT B1 ;  /* 0x0000000000017941 */ /* 0x000fea0003800200 */
.L_x_22:
[----:B------:R-:W-:Y:S04]  /*0c40*/  BSSY.RECONVERGENT B1, `(.L_x_24) ;  /* 0x0000004000017945 */ /* 0x000fe80003800200 */
[----:B------:R-:W-:Y:S05]  /*0c50*/  @P3 BRA `(.L_x_25) ;  /* 0x0000000000083947 */ /* 0x000fea0003800000 */
[----:B------:R2:W-:Y:S04]  /*0c60*/  STS [UR12+0x24], R10 ;  /* 0x0000240aff007988 */ /* 0x0005e8000800080c */
[----:B------:R2:W-:Y:S02]  /*0c70*/  STS [UR12+0x20], R6 ;  /* 0x00002006ff007988 */ /* 0x0005e4000800080c */
.L_x_25:
[----:B------:R-:W-:Y:S05]  /*0c80*/  BSYNC.RECONVERGENT B1 ;  /* 0x0000000000017941 */ /* 0x000fea0003800200 */
.L_x_24:
[----:B------:R-:W-:Y:S04]  /*0c90*/  BSSY.RECONVERGENT B1, `(.L_x_26) ;  /* 0x000000e000017945 */ /* 0x000fe80003800200 */
[----:B------:R-:W-:Y:S05]  /*0ca0*/  @P3 BRA `(.L_x_27) ;  /* 0x0000000000303947 */ /* 0x000fea0003800000 */
[----:B-----5:R-:W5:Y:S01]  /*0cb0*/  LDS R4, [UR12+0x34] ;  /* 0x0000340cff047984 */ /* 0x020f620008000800 */
[----:B--2---:R-:W2:Y:S03]  /*0cc0*/  LDC.64 R10, c[0x0][0x3b0] ;  /* 0x0000ec00ff0a7b82 */ /* 0x004ea60000000a00 */
[----:B---34-:R-:W3:Y:S01]  /*0cd0*/  LDS R3, [UR12+0x1c] ;  /* 0x00001c0cff037984 */ /* 0x018ee20008000800 */
[C---:B--2---:R-:W-:Y:S01]  /*0ce0*/  SHF.L.U64.HI R8, R10.reuse, 0x1, R11 ;  /* 0x000000010a087819 */ /* 0x044fe2000001020b */
[----:B------:R-:W-:-:S03]  /*0cf0*/  IMAD.SHL.U32 R5, R10, 0x2, RZ ;  /* 0x000000020a057824 */ /* 0x000fc600078e00ff */
[--C-:B------:R-:W-:Y:S02]  /*0d00*/  SHF.R.U32.HI R10, RZ, 0x4, R8.reuse ;  /* 0x00000004ff0a7819 */ /* 0x100fe40000011608 */
[----:B------:R-:W-:-:S05]  /*0d10*/  SHF.R.U64 R5, R5, 0x4, R8 ;  /* 0x0000000405057819 */ /* 0x000fca0000001208 */
[----:B------:R2:W-:Y:S01]  /*0d20*/  STS [UR12+0xc], R5 ;  /* 0x00000c05ff007988 */ /* 0x0005e2000800080c */
[----:B-----5:R-:W-:Y:S02]  /*0d30*/  LOP3.LUT R4, R4, 0x7, RZ, 0xb8, !PT ;  /* 0x0000000704047812 */ /* 0x020fe400078eb8ff */
[----:B---3--:R-:W-:-:S03]  /*0d40*/  LOP3.LUT R3, R3, 0xf, R10, 0xb8, !PT ;  /* 0x0000000f03037812 */ /* 0x008fc600078eb80a */
[----:B------:R2:W-:Y:S04]  /*0d50*/  STS [UR12+0x34], R4 ;  /* 0x00003404ff007988 */ /* 0x0005e8000800080c */
[----:B------:R2:W-:Y:S02]  /*0d60*/  STS [UR12+0x1c], R3 ;  /* 0x00001c03ff007988 */ /* 0x0005e4000800080c */
.L_x_27:
[----:B------:R-:W-:Y:S05]  /*0d70*/  BSYNC.RECONVERGENT B1 ;  /* 0x0000000000017941 */ /* 0x000fea0003800200 */
.L_x_26:
[----:B------:R-:W-:Y:S04]  /*0d80*/  BSSY.RECONVERGENT B2, `(.L_x_28) ;  /* 0x000001a000027945 */ /* 0x000fe80003800200 */
[----:B------:R-:W-:Y:S04]  /*0d90*/  BSSY.RELIABLE B1, `(.L_x_29) ;  /* 0x0000015000017945 */ /* 0x000fe80003800100 */
[----:B------:R-:W-:Y:S05]  /*0da0*/  @P3 BRA `(.L_x_30) ;  /* 0x0000000000203947 */ /* 0x000fea0003800000 */
[----:B--2345:R-:W2:Y:S02]  /*0db0*/  LDS R3, [UR12+0x34] ;  /* 0x0000340cff037984 */ /* 0x03cea40008000800 */
[----:B--2---:R-:W-:-:S05]  /*0dc0*/  LOP3.LUT R3, R3, 0x38, RZ, 0xb8, !PT ;  /* 0x0000003803037812 */ /* 0x004fca00078eb8ff */
[----:B------:R2:W-:Y:S01]  /*0dd0*/  STS [UR12+0x34], R3 ;  /* 0x00003403ff007988 */ /* 0x0005e2000800080c */
[----:B------:R-:W-:Y:S05]  /*0de0*/  @P3 BRA `(.L_x_31) ;  /* 0x0000000000203947 */ /* 0x000fea0003800000 */
[----:B--2---:R-:W2:Y:S01]  /*0df0*/  LDS R3, [UR12+0x8] ;  /* 0x0000080cff037984 */ /* 0x004ea20008000800 */
[----:B------:R-:W-:-:S05]  /*0e00*/  IMAD.MOV.U32 R4, RZ, RZ, 0x780 ;  /* 0x00000780ff047424 */ /* 0x000fca00078e00ff */
[----:B--2---:R-:W-:-:S05]  /*0e10*/  LOP3.LUT R3, R3, 0x500, R4, 0xd8, !PT ;  /* 0x0000050003037812 */ /* 0x004fca00078ed804 */
[----:B------:R2:W-:Y:S02]  /*0e20*/  STS [UR12+0x8], R3 ;  /* 0x00000803ff007988 */ /* 0x0005e4000800080c */
.L_x_30:
[----:B------:R-:W-:Y:S05]  /*0e30*/  @P3 BRA `(.L_x_32) ;  /* 0x0000000000283947 */ /* 0x000fea0003800000 */
[----:B--2345:R-:W2:Y:S02]  /*0e40*/  LDS R3, [UR12+0x8] ;  /* 0x0000080cff037984 */ /* 0x03cea40008000800 */
[----:B--2---:R-:W-:-:S05]  /*0e50*/  LOP3.LUT R3, R3, 0x1800, RZ, 0xb8, !PT ;  /* 0x0000180003037812 */ /* 0x004fca00078eb8ff */
[----:B------:R3:W-:Y:S02]  /*0e60*/  STS [UR12+0x8], R3 ;  /* 0x00000803ff007988 */ /* 0x0007e4000800080c */
.L_x_31:
[----:B------:R-:W-:Y:S05]  /*0e70*/  @P3 BREAK.RELIABLE B1 ;  /* 0x0000000000013942 */ /* 0x000fea0003800100 */
[----:B------:R-:W-:Y:S05]  /*0e80*/  @P3 BRA `(.L_x_33) ;  /* 0x0000000000243947 */ /* 0x000fea0003800000 */
[----:B--23--:R-:W2:Y:S01]  /*0e90*/  LDS R3, [UR12+0x8] ;  /* 0x0000080cff037984 */ /* 0x00cea20008000800 */
[----:B------:R-:W-:-:S05]  /*0ea0*/  IMAD.MOV.U32 R4, RZ, RZ, 0x6000 ;  /* 0x00006000ff047424 */ /* 0x000fca00078e00ff */
[----:B--2---:R-:W-:-:S04]  /*0eb0*/  LOP3.LUT R3, R3, 0x6000, R4, 0xd8, !PT ;  /* 0x0000600003037812 */ /* 0x004fc800078ed804 */
[----:B------:R-:W-:-:S05]  /*0ec0*/  LOP3.LUT R3, R3, 0x400000, RZ, 0xb8, !PT ;  /* 0x0040000003037812 */ /* 0x000fca00078eb8ff */
[----:B------:R2:W-:Y:S02]  /*0ed0*/  STS [UR12+0x8], R3 ;  /* 0x00000803ff007988 */ /* 0x0005e4000800080c */
.L_x_32:
[----:B------:R-:W-:Y:S05]  /*0ee0*/  BSYNC.RELIABLE B1 ;  /* 0x0000000000017941 */ /* 0x000fea0003800100 */
.L_x_29:
[----:B--2345:R-:W2:Y:S02]  /*0ef0*/  @!P3 LDS R3, [UR12+0x8] ;  /* 0x0000080cff03b984 */ /* 0x03cea40008000800 */
[----:B--2---:R-:W-:-:S05]  /*0f00*/  @!P3 LOP3.LUT R3, R3, 0x8000, RZ, 0xb8, !PT ;  /* 0x000080000303b812 */ /* 0x004fca00078eb8ff */
[----:B------:R4:W-:Y:S02]  /*0f10*/  @!P3 STS [UR12+0x8], R3 ;  /* 0x00000803ff00b988 */ /* 0x0009e4000800080c */
.L_x_33:
[----:B------:R-:W-:Y:S05]  /*0f20*/  BSYNC.RECONVERGENT B2 ;  /* 0x0000000000027941 */ /* 0x000fea0003800200 */
.L_x_28:
[----:B------:R-:W-:Y:S05]  /*0f30*/  WARPSYNC.ALL ;  /* 0x0000000000007948 */ /* 0x000fea0003800000 */
[----:B------:R-:W-:Y:S01]  /*0f40*/  NOP ;  /* 0x0000000000007918 */ /* 0x000fe20000000000 */
[----:B------:R-:W-:-:S04]  /*0f50*/  UIADD3 UR5, UPT, UPT, UR4, 0x80, URZ ;  /* 0x0000008004057890 */ /* 0x000fc8000fffe0ff */
[----:B------:R-:W-:-:S04]  /*0f60*/  UIADD3 UR22, UP0, UPT, UR5, UR14, URZ ;  /* 0x0000000e05167290 */ /* 0x000fc8000ff1e0ff */
[----:B------:R-:W-:Y:S01]  /*0f70*/  ULEA.HI.X.SX32 UR23, UR5, UR15, 0x1, UP0 ;  /* 0x0000000f05177291 */ /* 0x000fe200080f0eff */
[----:B------:R-:W-:Y:S11]  /*0f80*/  @P0 BRA `(.L_x_34) ;  /* 0x0000000000300947 */ /* 0x000ff60003800000 */
        /* <DEDUP_REMOVED lines=12> */
.L_x_34:
[----:B------:R-:W-:Y:S05]  /*1050*/  @P0 BRA `(.L_x_35) ;  /* 0x00000000000c0947 */ /* 0x000fea0003800000 */
[----:B------:R0:W-:Y:S01]  /*1060*/  UTMACMDFLUSH ;  /* 0x00000000000079b7 */ /* 0x0001e20000000000 */
[----:B------:R-:W-:Y:S05]  /*1070*/  @P0 BRA `(.L_x_35) ;  /* 0x0000000000040947 */ /* 0x000fea0003800000 */
[----:B------:R-:W-:-:S04]  /*1080*/  DEPBAR.LE SB0, 0x0 ;  /* 0x000080000000791a */ /* 0x000fc80000000000 */
.L_x_35:
        /* <DEDUP_REMOVED lines=8> */
[----:B---345:R-:W3:Y:S01]  /*1110*/  LDS R3, [UR12+0x8] ;  /* 0x0000080cff037984 */ /* 0x038ee20008000800 */
[----:B------:R-:W4:Y:S01]  /*1120*/  LDC.64 R8, c[0x0][0x390] ;  /* 0x0000e400ff087b82 */ /* 0x000f220000000a00 */
[----:B------:R-:W-:Y:S02]  /*1130*/  IMAD.MOV.U32 R4, RZ, RZ, 0x70 ;  /* 0x00000070ff047424 */ /* 0x000fe400078e00ff */
[----:B----4-:R4:W-:Y:S03]  /*1140*/  STS.64 [UR12], R8 ;  /* 0x00000008ff007988 */ /* 0x0109e60008000a0c */
[----:B---3--:R-:W-:-:S05]  /*1150*/  LOP3.LUT R3, R3, 0x10, R4, 0xd8, !PT ;  /* 0x0000001003037812 */ /* 0x008fca00078ed804 */
[----:B------:R4:W-:Y:S02]  /*1160*/  STS [UR12+0x8], R3 ;  /* 0x00000803ff007988 */ /* 0x0009e4000800080c */
.L_x_37:
[----:B-----5:R-:W-:Y:S05]  /*1170*/  BSYNC.RECONVERGENT B2 ;  /* 0x0000000000027941 */ /* 0x020fea0003800200 */
.L_x_36:
[----:B------:R-:W-:Y:S04]  /*1180*/  BSSY.RECONVERGENT B3, `(.L_x_38) ;  /* 0x0000011000037945 */ /* 0x000fe80003800200 */
[----:B------:R-:W-:Y:S04]  /*1190*/  BSSY.RELIABLE B2, `(.L_x_39) ;  /* 0x000000e000027945 */ /* 0x000fe80003800100 */
[----:B------:R-:W-:Y:S05]  /*11a0*/  @P3 BRA `(.L_x_40) ;  /* 0x0000000000243947 */ /* 0x000fea0003800000 */
[----:B---34-:R-:W3:Y:S01]  /*11b0*/  LDS R3, [UR12+0x34] ;  /* 0x0000340cff037984 */ /* 0x018ee20008000800 */
[----:B------:R-:W-:-:S05]  /*11c0*/  IMAD.MOV.U32 R4, RZ, RZ, 0x3f000000 ;  /* 0x3f000000ff047424 */ /* 0x000fca00078e00ff */
[----:B---3--:R-:W-:-:S05]  /*11d0*/  LOP3.LUT R3, R3, 0xff000000, R4, 0xb8, !PT ;  /* 0xff00000003037812 */ /* 0x008fca00078eb804 */
[----:B------:R3:W-:Y:S01]  /*11e0*/  STS [UR12+0x34], R3 ;  /* 0x00003403ff007988 */ /* 0x0007e2000800080c */
[----:B------:R-:W-:Y:S05]  /*11f0*/  @P3 BRA `(.L_x_41) ;  /* 0x00000000001c3947 */ /* 0x000fea0003800000 */
[----:B---3--:R-:W3:Y:S01]  /*1200*/  LDS R3, [UR12+0x38] ;  /* 0x0000380cff037984 */ /* 0x008ee20008000800 */
[----:B------:R-:W-:-:S05]  /*1210*/  IMAD.MOV.U32 R4, RZ, RZ, 0x3f ;  /* 0x0000003fff047424 */ /* 0x000fca00078e00ff */
[----:B---3--:R-:W-:-:S05]  /*1220*/  LOP3.LUT R3, R3, 0xff, R4, 0xb8, !PT ;  /* 0x000000ff03037812 */ /* 0x008fca00078eb804 */
[----:B------:R5:W-:Y:S02]  /*1230*/  STS [UR12+0x38], R3 ;  /* 0x00003803ff007988 */ /* 0x000be4000800080c */
.L_x_40:
[----:B------:R-:W-:Y:S05]  /*1240*/  @P3 BREAK.RELIABLE B2 ;  /* 0x0000000000023942 */ /* 0x000fea0003800100 */
[----:B------:R-:W-:Y:S05]  /*1250*/  @P3 BRA `(.L_x_42) ;  /* 0x00000000000c3947 */ /* 0x000fea0003800000 */
[----:B------:R2:W-:Y:S02]  /*1260*/  STS [UR12+0x20], R6 ;  /* 0x00002006ff007988 */ /* 0x0005e4000800080c */
.L_x_41:
[----:B------:R-:W-:Y:S05]  /*1270*/  BSYNC.RELIABLE B2 ;  /* 0x0000000000027941 */ /* 0x000fea0003800100 */
.L_x_39:
[----:B------:R2:W-:Y:S02]  /*1280*/  @!P3 STS [UR12+0x24], R2 ;  /* 0x00002402ff00b988 */ /* 0x0005e4000800080c */
.L_x_42:
[----:B------:R-:W-:Y:S05]  /*1290*/  BSYNC.RECONVERGENT B3 ;  /* 0x0000000000037941 */ /* 0x000fea0003800200 */
.L_x_38:
[----:B------:R-:W-:Y:S05]  /*12a0*/  WARPSYNC.ALL ;  /* 0x0000000000007948 */ /* 0x000fea0003800000 */
[----:B------:R-:W-:Y:S01]  /*12b0*/  NOP ;  /* 0x0000000000007918 */ /* 0x000fe20000000000 */
[----:B------:R-:W-:Y:S04]  /*12c0*/  BSSY.RECONVERGENT B3, `(.L_x_43) ;  /* 0x000000e000037945 */ /* 0x000fe80003800200 */
[----:B------:R-:W-:Y:S05]  /*12d0*/  @P3 BRA `(.L_x_44) ;  /* 0x0000000000303947 */ /* 0x000fea0003800000 */
[----:B---345:R-:W3:Y:S01]  /*12e0*/  LDS R3, [UR12+0x34] ;  /* 0x0000340cff037984 */ /* 0x038ee20008000800 */
[----:B------:R-:W4:Y:S03]  /*12f0*/  LDC.64 R4, c[0x0][0x3b8] ;  /* 0x0000ee00ff047b82 */ /* 0x000f260000000a00 */
[----:B--2---:R-:W2:Y:S01]  /*1300*/  LDS R2, [UR12+0x1c] ;  /* 0x00001c0cff027984 */ /* 0x004ea20008000800 */
[C---:B----4-:R-:W-:Y:S01]  /*1310*/  SHF.L.U64.HI R5, R4.reuse, 0x1, R5 ;  /* 0x0000000104057819 */ /* 0x050fe20000010205 */
[----:B------:R-:W-:-:S03]  /*1320*/  IMAD.SHL.U32 R4, R4, 0x2, RZ ;  /* 0x0000000204047824 */ /* 0x000fc600078e00ff */
[--C-:B------:R-:W-:Y:S02]  /*1330*/  SHF.R.U32.HI R7, RZ, 0x4, R5.reuse ;  /* 0x00000004ff077819 */ /* 0x100fe40000011605 */
[----:B------:R-:W-:-:S05]  /*1340*/  SHF.R.U64 R4, R4, 0x4, R5 ;  /* 0x0000000404047819 */ /* 0x000fca0000001205 */
[----:B------:R4:W-:Y:S01]  /*1350*/  STS [UR12+0xc], R4 ;  /* 0x00000c04ff007988 */ /* 0x0009e2000800080c */
[----:B---3--:R-:W-:Y:S02]  /*1360*/  LOP3.LUT R3, R3, 0x7, RZ, 0xb8, !PT ;  /* 0x0000000703037812 */ /* 0x008fe400078eb8ff */
[----:B--2---:R-:W-:-:S03]  /*1370*/  LOP3.LUT R2, R2, 0xf, R7, 0xb8, !PT ;  /* 0x0000000f02027812 */ /* 0x004fc600078eb807 */
[----:B------:R4:W-:Y:S04]  /*1380*/  STS [UR12+0x34], R3 ;  /* 0x00003403ff007988 */ /* 0x0009e8000800080c */
[----:B------:R4:W-:Y:S02]  /*1390*/  STS [UR12+0x1c], R2 ;  /* 0x00001c02ff007988 */ /* 0x0009e4000800080c */
.L_x_44:
[----:B------:R-:W-:Y:S05]  /*13a0*/  BSYNC.RECONVERGENT B3 ;  /* 0x0000000000037941 */ /* 0x000fea0003800200 */
.L_x_43:
[----:B------:R-:W-:Y:S04]  /*13b0*/  BSSY.RECONVERGENT B4, `(.L_x_45) ;  /* 0x000001a000047945 */ /* 0x000fe80003800200 */
[----:B------:R-:W-:Y:S04]  /*13c0*/  BSSY.RELIABLE B3, `(.L_x_46) ;  /* 0x0000015000037945 */ /* 0x000fe80003800100 */
[----:B------:R-:W-:Y:S05]  /*13d0*/  @P3 BRA `(.L_x_47) ;  /* 0x0000000000203947 */ /* 0x000fea0003800000 */
[----:B--2-4-:R-:W2:Y:S02]  /*13e0*/  LDS R2, [UR12+0x34] ;  /* 0x0000340cff027984 */ /* 0x014ea40008000800 */
[----:B--2---:R-:W-:-:S05]  /*13f0*/  LOP3.LUT R2, R2, 0x38, RZ, 0xb8, !PT ;  /* 0x0000003802027812 */ /* 0x004fca00078eb8ff */
[----:B------:R2:W-:Y:S01]  /*1400*/  STS [UR12+0x34], R2 ;  /* 0x00003402ff007988 */ /* 0x0005e2000800080c */
[----:B------:R-:W-:Y:S05]  /*1410*/  @P3 BRA `(.L_x_48) ;  /* 0x0000000000203947 */ /* 0x000fea0003800000 */
[----:B--2---:R-:W2:Y:S01]  /*1420*/  LDS R2, [UR12+0x8] ;  /* 0x0000080cff027984 */ /* 0x004ea20008000800 */
[----:B---3-5:R-:W-:-:S05]  /*1430*/  IMAD.MOV.U32 R3, RZ, RZ, 0x780 ;  /* 0x00000780ff037424 */ /* 0x028fca00078e00ff */
[----:B--2---:R-:W-:-:S05]  /*1440*/  LOP3.LUT R2, R2, 0x500, R3, 0xd8, !PT ;  /* 0x0000050002027812 */ /* 0x004fca00078ed803 */
[----:B------:R2:W-:Y:S02]  /*1450*/  STS [UR12+0x8], R2 ;  /* 0x00000802ff007988 */ /* 0x0005e4000800080c */
.L_x_47:
[----:B------:R-:W-:Y:S05]  /*1460*/  @P3 BRA `(.L_x_49) ;  /* 0x0000000000283947 */ /* 0x000fea0003800000 */
[----:B--2-4-:R-:W2:Y:S02]  /*1470*/  LDS R2, [UR12+0x8] ;  /* 0x0000080cff027984 */ /* 0x014ea40008000800 */
[----:B--2---:R-:W-:-:S05]  /*1480*/  LOP3.LUT R2, R2, 0x1800, RZ, 0xb8, !PT ;  /* 0x0000180002027812 */ /* 0x004fca00078eb8ff */
[----:B------:R4:W-:Y:S02]  /*1490*/  STS [UR12+0x8], R2 ;  /* 0x00000802ff007988 */ /* 0x0009e4000800080c */
.L_x_48:
[----:B------:R-:W-:Y:S05]  /*14a0*/  @P3 BREAK.RELIABLE B3 ;  /* 0x0000000000033942 */ /* 0x000fea0003800100 */
[----:B------:R-:W-:Y:S05]  /*14b0*/  @P3 BRA `(.L_x_50) ;  /* 0x0000000000243947 */ /* 0x000fea0003800000 */
[----:B--2-4-:R-:W2:Y:S01]  /*14c0*/  LDS R2, [UR12+0x8] ;  /* 0x0000080cff027984 */ /* 0x014ea20008000800 */
[----:B---3-5:R-:W-:-:S05]  /*14d0*/  IMAD.MOV.U32 R3, RZ, RZ, 0x6000 ;  /* 0x00006000ff037424 */ /* 0x028fca00078e00ff */
[----:B--2---:R-:W-:-:S04]  /*14e0*/  LOP3.LUT R2, R2, 0x6000, R3, 0xd8, !PT ;  /* 0x0000600002027812 */ /* 0x004fc800078ed803 */
[----:B------:R-:W-:-:S05]  /*14f0*/  LOP3.LUT R2, R2, 0x400000, RZ, 0xb8, !PT ;  /* 0x0040000002027812 */ /* 0x000fca00078eb8ff */
[----:B------:R2:W-:Y:S02]  /*1500*/  STS [UR12+0x8], R2 ;  /* 0x00000802ff007988 */ /* 0x0005e4000800080c */
.L_x_49:
[----:B------:R-:W-:Y:S05]  /*1510*/  BSYNC.RELIABLE B3 ;  /* 0x0000000000037941 */ /* 0x000fea0003800100 */
.L_x_46:
[----:B--2-4-:R-:W2:Y:S02]  /*1520*/  @!P3 LDS R2, [UR12+0x8] ;  /* 0x0000080cff02b984 */ /* 0x014ea40008000800 */
[----:B--2---:R-:W-:-:S05]  /*1530*/  @!P3 LOP3.LUT R2, R2, 0x8000, RZ, 0xb8, !PT ;  /* 0x000080000202b812 */ /* 0x004fca00078eb8ff */
[----:B------:R2:W-:Y:S02]  /*1540*/  @!P3 STS [UR12+0x8], R2 ;  /* 0x00000802ff00b988 */ /* 0x0005e4000800080c */
.L_x_50:
[----:B------:R-:W-:Y:S05]  /*1550*/  BSYNC.RECONVERGENT B4 ;  /* 0x0000000000047941 */ /* 0x000fea0003800200 */
.L_x_45:
[----:B------:R-:W-:Y:S05]  /*1560*/  WARPSYNC.ALL ;  /* 0x0000000000007948 */ /* 0x000fea0003800000 */
[----:B------:R-:W-:Y:S01]  /*1570*/  NOP ;  /* 0x0000000000007918 */ /* 0x000fe20000000000 */
[----:B------:R-:W-:-:S04]  /*1580*/  UIADD3 UR4, UPT, UPT, UR4, 0x100, URZ ;  /* 0x0000010004047890 */ /* 0x000fc8000fffe0ff */
[----:B------:R-:W-:-:S04]  /*1590*/  UIADD3 UR14, UP0, UPT, UR4, UR14, URZ ;  /* 0x0000000e040e7290 */ /* 0x000fc8000ff1e0ff */
[----:B------:R-:W-:Y:S01]  /*15a0*/  ULEA.HI.X.SX32 UR15, UR4, UR15, 0x1, UP0 ;  /* 0x0000000f040f7291 */ /* 0x000fe200080f0eff */
[----:B------:R-:W-:Y:S11]  /*15b0*/  @P0 BRA `(.L_x_51) ;  /* 0x0000000000300947 */ /* 0x000ff60003800000 */
[----:B--2-4-:R-:W2:Y:S01]  /*15c0*/  S2R R2, SR_LANEID ;  /* 0x0000000000027919 */ /* 0x014ea20000000000 */
[----:B------:R-:W-:Y:S05]  /*15d0*/  WARPSYNC.ALL ;  /* 0x0000000000007948 */ /* 0x000fea0003800000 */
[----:B------:R-:W-:Y:S01]  /*15e0*/  NOP ;  /* 0x0000000000007918 */ /* 0x000fe20000000000 */
[----:B--2---:R-:W-:-:S05]  /*15f0*/  IMAD.SHL.U32 R4, R2, 0x4, RZ ;  /* 0x0000000402047824 */ /* 0x004fca00078e00ff */
[----:B------:R-:W2:Y:S01]  /*1600*/  LDS R5, [R4+UR12] ;  /* 0x0000000c04057984 */ /* 0x000ea20008000800 */
[----:B------:R-:W-:-:S05]  /*1610*/  IADD3 R2, P1, PT, R4, UR14, RZ ;  /* 0x0000000e04027c10 */ /* 0x000fca000ff3e0ff */
[----:B---3-5:R-:W-:-:S05]  /*1620*/  IMAD.X R3, RZ, RZ, UR15, P1 ;  /* 0x0000000fff037e24 */ /* 0x028fca00088e06ff */
[----:B--2---:R2:W3:Y:S01]  /*1630*/  ATOMG.E.EXCH.STRONG.GPU PT, RZ, [R2], R5 ;  /* 0x0000000502ff73a8 */ /* 0x0044e200041ee100 */
[----:B------:R-:W-:-:S04]  /*1640*/  DEPBAR {5,4,3,2,1,0} ;  /* 0x0000003f0000791a */ /* 0x000fc80000000000 */
[----:B------:R-:W4:Y:S02]  /*1650*/  CCTL.E.C.LDCU.IV.DEEP [UR14] ;  /* 0x000000000e007540 */ /* 0x000f240009c08000 */
[----:B----4-:R2:W-:Y:S01]  /*1660*/  UTMACCTL.IV [UR14] ;  /* 0x000000000e0079b9 */ /* 0x0105e20008000000 */
[----:B------:R-:W-:Y:S01]  /*1670*/  NOP ;  /* 0x0000000000007918 */ /* 0x000fe20000000000 */
.L_x_51:
[----:B------:R-:W-:Y:S05]  /*1680*/  @P0 BRA `(.L_x_52) ;  /* 0x00000000000c0947 */ /* 0x000fea0003800000 */
[----:B------:R0:W-:Y:S01]  /*1690*/  UTMACMDFLUSH ;  /* 0x00000000000079b7 */ /* 0x0001e20000000000 */
[----:B------:R-:W-:Y:S05]  /*16a0*/  @P0 BRA `(.L_x_52) ;  /* 0x0000000000040947 */ /* 0x000fea0003800000 */
[----:B------:R-:W-:-:S04]  /*16b0*/  DEPBAR.LE SB0, 0x0 ;  /* 0x000080000000791a */ /* 0x000fc80000000000 */
.L_x_52:
[----:B------:R-:W-:Y:S05]  /*16c0*/  WARPSYNC.ALL ;  /* 0x0000000000007948 */ /* 0x000fea0003800000 */
[----:B------:R-:W-:Y:S01]  /*16d0*/  NOP ;  /* 0x0000000000007918 */ /* 0x000fe20000000000 */
[----:B---3--:R-:W-:Y:S01]  /*16e0*/  BAR.SYNC.DEFER_BLOCKING 0x0 ;  /* 0x0000000000007b1d */ /* 0x008fe20000010000 */
[----:B--2-4-:R-:W-:Y:S01]  /*16f0*/  SHF.R.U32.HI R2, RZ, 0x5, R0 ;  /* 0x00000005ff027819 */ /* 0x014fe20000011600 */
[----:B------:R-:W-:-:S03]  /*1700*/  USHF.L.U32 UR16, UR16, 0x7, URZ ;  /* 0x0000000710107899 */ /* 0x000fc600080006ff */
[----:B------:R-:W-:Y:S01]  /*1710*/  R2UR UR13, R2 ;  /* 0x00000000020d72ca */ /* 0x000fe200000e0000 */
[----:B------:R-:W-:Y:S01]  /*1720*/  VOTEU.ALL UP0, P3 ;  /* 0x0000000000ff7886 */ /* 0x000fe20001800000 */
[----:B------:R-:W-:Y:S01]  /*1730*/  UMOV UR4, 0x1 ;  /* 0x0000000100047882 */ /* 0x000fe20000000000 */
[----:B------:R-:W-:Y:S01]  /*1740*/  VOTEU.ALL UP1, P3 ;  /* 0x0000000000ff7886 */ /* 0x000fe20001820000 */
[----:B------:R-:W-:Y:S02]  /*1750*/  BSSY.RECONVERGENT B4, `(.L_x_53) ;  /* 0x0000018000047945 */ /* 0x000fe40003800200 */
[----:B------:R-:W-:-:S04]  /*1760*/  @!UP0 UIADD3 UR8, UPT, UPT, -UR4, 0x100000, URZ ;  /* 0x0010000004088890 */ /* 0x000fc8000fffe1ff */
[----:B------:R-:W-:Y:S02]  /*1770*/  @!UP0 USHF.L.U32 UR9, UR8, 0xb, URZ ;  /* 0x0000000b08098899 */ /* 0x000fe400080006ff */
[----:B------:R-:W-:Y:S02]  /*1780*/  @!UP0 USHF.L.U32 UR8, UR8, 0x1, URZ ;  /* 0x0000000108088899 */ /* 0x000fe400080006ff */
[----:B------:R-:W-:-:S04]  /*1790*/  @!UP0 UIADD3 UR4, UPT, UPT, -UR4, 0x100000, URZ ;  /* 0x0010000004048890 */ /* 0x000fc8000fffe1ff */
[----:B------:R-:W-:Y:S02]  /*17a0*/  @!UP0 USHF.L.U32 UR5, UR4, 0xb, URZ ;  /* 0x0000000b04058899 */ /* 0x000fe400080006ff */
[----:B------:R-:W-:Y:S01]  /*17b0*/  @!UP0 USHF.L.U32 UR4, UR4, 0x1, URZ ;  /* 0x0000000104048899 */ /* 0x000fe200080006ff */
[----:B------:R-:W-:Y:S01]  /*17c0*/  VOTEU.ALL UP0, P3 ;  /* 0x0000000000ff7886 */ /* 0x000fe20001800000 */
[----:B------:R-:W2:Y:S04]  /*17d0*/  FENCE.VIEW.ASYNC.S ;  /* 0x00000000000073c6 */ /* 0x000ea80000000000 */
[----:B--2---:R2:W3:Y:S06]  /*17e0*/  @!UP0 SYNCS.EXCH.64 URZ, [UR12+0x9000], UR8 ;  /* 0x009000080cff85b2 */ /* 0x0044ec0008000100 */
[----:B------:R2:W3:Y:S02]  /*17f0*/  @!UP1 SYNCS.EXCH.64 URZ, [UR12+0x9020], UR4 ;  /* 0x009020040cff95b2 */ /* 0x0004e40008000100 */
[----:B---3--:R-:W-:Y:S06]  /*1800*/  BAR.SYNC.DEFER_BLOCKING 0x0 ;  /* 0x0000000000007b1d */ /* 0x008fec0000010000 */
[----:B------:R-:W-:Y:S05]  /*1810*/  @P3 BRA `(.L_x_54) ;  /* 0x00000000002c3947 */ /* 0x000fea0003800000 */
[----:B--2---:R-:W-:Y:S02]  /*1820*/  UMOV UR4, 0x1 ;  /* 0x0000000100047882 */ /* 0x004fe40000000000 */
[----:B------:R-:W-:-:S04]  /*1830*/  UIADD3 UR8, UPT, UPT, -UR4, 0x100000, URZ ;  /* 0x0010000004087890 */ /* 0x000fc8000fffe1ff */
[----:B------:R-:W-:Y:S02]  /*1840*/  USHF.L.U32 UR9, UR8, 0xb, URZ ;  /* 0x0000000b08097899 */ /* 0x000fe400080006ff */
[----:B------:R-:W-:Y:S02]  /*1850*/  USHF.L.U32 UR8, UR8, 0x1, URZ ;  /* 0x0000000108087899 */ /* 0x000fe400080006ff */
[----:B------:R-:W-:-:S04]  /*1860*/  UIADD3 UR4, UPT, UPT, -UR4, 0x100000, URZ ;  /* 0x0010000004047890 */ /* 0x000fc8000fffe1ff */
[----:B------:R-:W-:Y:S02]  /*1870*/  USHF.L.U32 UR5, UR4, 0xb, URZ ;  /* 0x0000000b04057899 */ /* 0x000fe400080006ff */
[----:B------:R-:W-:Y:S01]  /*1880*/  USHF.L.U32 UR4, UR4, 0x1, URZ ;  /* 0x0000000104047899 */ /* 0x000fe200080006ff */
[----:B------:R-:W2:Y:S03]  /*1890*/  FENCE.VIEW.ASYNC.S ;  /* 0x00000000000073c6 */ /* 0x000ea60000000000 */
[----:B--2---:R3:W4:Y:S08]  /*18a0*/  SYNCS.EXCH.64 URZ, [UR12+0x9008], UR8 ;  /* 0x009008080cff75b2 */ /* 0x0047300008000100 */
[----:B------:R3:W2:Y:S02]  /*18b0*/  SYNCS.EXCH.64 URZ, [UR12+0x9028], UR4 ;  /* 0x009028040cff75b2 */ /* 0x0006a40008000100 */
[----:B---3--:R-:W-:Y:S01]  /*18c0*/  NOP ;  /* 0x0000000000007918 */ /* 0x008fe20000000000 */
.L_x_54:
[----:B--2---:R-:W-:Y:S05]  /*18d0*/  BSYNC.RECONVERGENT B4 ;  /* 0x0000000000047941 */ /* 0x004fea0003800200 */
.L_x_53:
[----:B----4-:R-:W-:Y:S01]  /*18e0*/  BAR.SYNC.DEFER_BLOCKING 0x0 ;  /* 0x0000000000007b1d */ /* 0x010fe20000010000 */
[----:B------:R-:W-:Y:S01]  /*18f0*/  UIADD3 UR10, UPT, UPT, UR12, 0x9020, URZ ;  /* 0x000090200c0a7890 */ /* 0x000fe2000fffe0ff */
[----:B------:R-:W-:Y:S01]  /*1900*/  ISETP.GE.AND P0, PT, R12, 0x1, PT ;  /* 0x000000010c00780c */ /* 0x000fe20003f06270 */
[----:B------:R-:W-:-:S03]  /*1910*/  USHF.L.U32 UR11, UR7, 0x6, URZ ;  /* 0x00000006070b7899 */ /* 0x000fc600080006ff */
[----:B------:R-:W-:Y:S04]  /*1920*/  BSSY.RECONVERGENT B4, `(.L_x_55) ;  /* 0x000000d000047945 */ /* 0x000fe80003800200 */
[----:B------:R-:W-:Y:S05]  /*1930*/  @P3 BRA `(.L_x_56) ;  /* 0x00000000002c3947 */ /* 0x000fea0003800000 */
[----:B------:R-:W-:Y:S02]  /*1940*/  UMOV UR4, 0x1 ;  /* 0x0000000100047882 */ /* 0x000fe40000000000 */
[----:B------:R-:W-:-:S04]  /*1950*/  UIADD3 UR8, UPT, UPT, -UR4, 0x100000, URZ ;  /* 0x0010000004087890 */ /* 0x000fc8000fffe1ff */
[----:B------:R-:W-:Y:S02]  /*1960*/  USHF.L.U32 UR9, UR8, 0xb, URZ ;  /* 0x0000000b08097899 */ /* 0x000fe400080006ff */
[----:B------:R-:W-:Y:S02]  /*1970*/  USHF.L.U32 UR8, UR8, 0x1, URZ ;  /* 0x0000000108087899 */ /* 0x000fe400080006ff */
[----:B------:R-:W-:-:S04]  /*1980*/  UIADD3 UR4, UPT, UPT, -UR4, 0x100000, URZ ;  /* 0x0010000004047890 */ /* 0x000fc8000fffe1ff */
[----:B------:R-:W-:Y:S02]  /*1990*/  USHF.L.U32 UR5, UR4, 0xb, URZ ;  /* 0x0000000b04057899 */ /* 0x000fe400080006ff */
[----:B------:R-:W-:Y:S01]  /*19a0*/  USHF.L.U32 UR4, UR4, 0x1, URZ ;  /* 0x0000000104047899 */ /* 0x000fe200080006ff */
[----:B------:R-:W2:Y:S03]  /*19b0*/  FENCE.VIEW.ASYNC.S ;  /* 0x00000000000073c6 */ /* 0x000ea60000000000 */
[----:B--2---:R2:W3:Y:S08]  /*19c0*/  SYNCS.EXCH.64 URZ, [UR12+0x9010], UR8 ;  /* 0x009010080cff75b2 */ /* 0x0044f00008000100 */
[----:B------:R2:W4:Y:S01]  /*19d0*/  SYNCS.EXCH.64 URZ, [UR12+0x9030], UR4 ;  /* 0x009030040cff75b2 */ /* 0x0005220008000100 */
[----:B------:R-:W-:Y:S01]  /*19e0*/  NOP ;  /* 0x0000000000007918 */ /* 0x000fe20000000000 */
.L_x_56:
[----:B--2---:R-:W-:Y:S05]  /*19f0*/  BSYNC.RECONVERGENT B4 ;  /* 0x0000000000047941 */ /* 0x004fea0003800200 */
.L_x_55:
[----:B------:R-:W-:Y:S05]  /*1a00*/  @!P0 BRA `(.L_x_57) ;  /* 0x0000000800388947 */ /* 0x000fea0003800000 */
[----:B---34-:R-:W-:Y:S01]  /*1a10*/  BAR.SYNC.DEFER_BLOCKING 0x0 ;  /* 0x0000000000007b1d */ /* 0x018fe20000010000 */
[----:B------:R-:W-:Y:S01]  /*1a20*/  ELECT P1, URZ, PT ;  /* 0x0000000000ff782f */ /* 0x000fe20003820000 */
[----:B------:R-:W-:Y:S01]  /*1a30*/  @!P3 IMAD.MOV.U32 R2, RZ, RZ, 0x3000 ;  /* 0x00003000ff02b424 */ /* 0x000fe200078e00ff */
[----:B------:R-:W-:Y:S02]  /*1a40*/  ULOP3.LUT UR6, UR13, 0x1, URZ, 0xc0, !UPT ;  /* 0x000000010d067892 */ /* 0x000fe4000f8ec0ff */
[----:B------:R-:W-:Y:S01]  /*1a50*/  ISETP.LT.U32.AND P1, PT, R68, 0x20, P1 ;  /* 0x000000204400780c */ /* 0x000fe20000f21070 */
[----:B------:R-:W-:Y:S02]  /*1a60*/  UIADD3 UR4, UPT, UPT, UR12, 0x6000, URZ ;  /* 0x000060000c047890 */ /* 0x000fe4000fffe0ff */
[----:B------:R-:W-:Y:S02]  /*1a70*/  ULEA UR28, UR6, UR12, 0xc ;  /* 0x0000000c061c7291 */ /* 0x000fe4000f8e60ff */
[----:B------:R-:W-:Y:S01]  /*1a80*/  ULEA UR30, UR6, UR16, 0x6 ;  /* 0x00000010061e7291 */ /* 0x000fe2000f8e30ff */
[----:B------:R-:W-:Y:S01]  /*1a90*/  UMOV UR7, UR11 ;  /* 0x0000000b00077c82 */ /* 0x000fe20008000000 */
[----:B------:R-:W-:-:S04]  /*1aa0*/  ELECT P0, URZ, PT ;  /* 0x0000000000ff782f */ /* 0x000fc80003800000 */
[----:B------:R-:W-:Y:S02]  /*1ab0*/  ISETP.LT.U32.AND P0, PT, R68, 0x40, P0 ;  /* 0x000000404400780c */ /* 0x000fe40000701070 */
[----:B------:R-:W-:Y:S01]  /*1ac0*/  VOTEU.ANY UP0, P1 ;  /* 0x0000000000ff7886 */ /* 0x000fe20000800100 */
[----:B------:R-:W-:-:S04]  /*1ad0*/  VOTEU.ANY UP2, P1 ;  /* 0x0000000000ff7886 */ /* 0x000fc80000840100 */
[----:B------:R-:W-:Y:S02]  /*1ae0*/  @UP0 UIADD3 UR5, UPT, UPT, UR12, 0x9000, URZ ;  /* 0x000090000c050890 */ /* 0x000fe4000fffe0ff */
[----:B------:R2:W-:Y:S01]  /*1af0*/  @!P3 SYNCS.ARRIVE.TRANS64 RZ, [UR12+0x9000], R2 ;  /* 0x00900002ffffb9a7 */ /* 0x0005e2000800000c */
[----:B------:R-:W-:Y:S01]  /*1b00*/  @UP0 UMOV UR6, URZ ;  /* 0x000000ff00060c82 */ /* 0x000fe20008000000 */
[----:B------:R-:W-:Y:S01]  /*1b10*/  BAR.SYNC.DEFER_BLOCKING 0x0 ;  /* 0x0000000000007b1d */ /* 0x000fe20000010000 */
[----:B------:R-:W-:-:S05]  /*1b20*/  UISETP.NE.U32.AND UP0, UPT, UR13, URZ, UPT ;  /* 0x000000ff0d00728c */ /* 0x000fca000bf05070 */
[----:B------:R-:W-:Y:S01]  /*1b30*/  VOTEU.ANY UP1, P0 ;  /* 0x0000000000ff7886 */ /* 0x000fe20000020100 */
[----:B------:R-:W-:-:S04]  /*1b40*/  VOTEU.ANY UP3, P0 ;  /* 0x0000000000ff7886 */ /* 0x000fc80000060100 */
[----:B------:R-:W-:Y:S01]  /*1b50*/  @UP1 UIADD3 UR29, UPT, UPT, UR12, 0x9000, URZ ;  /* 0x000090000c1d1890 */ /* 0x000fe2000fffe0ff */
[----:B------:R-:W-:Y:S01]  /*1b60*/  @UP1 UMOV UR31, URZ ;  /* 0x000000ff001f1c82 */ /* 0x000fe20008000000 */
[----:B------:R2:W-:Y:S01]  /*1b70*/  @UP2 UTMALDG.2D [UR4], [UR20] ;  /* 0x00000004140025b4 */ /* 0x0005e20008008000 */
[----:B------:R3:W-:Y:S06]  /*1b80*/  MEMBAR.ALL.CTA ;  /* 0x0000000000007992 */ /* 0x0007ec0000008000 */
[----:B---3--:R-:W3:Y:S02]  /*1b90*/  FENCE.VIEW.ASYNC.S ;  /* 0x00000000000073c6 */ /* 0x008ee40000000000 */
[----:B---3--:R-:W-:Y:S06]  /*1ba0*/  BAR.SYNC.DEFER_BLOCKING 0x0 ;  /* 0x0000000000007b1d */ /* 0x008fec0000010000 */
[----:B------:R2:W-:Y:S02]  /*1bb0*/  @UP3 UTMALDG.2D [UR28], [UR22] ;  /* 0x0000001c160035b4 */ /* 0x0005e40008008000 */
[----:B------:R-:W-:Y:S06]  /*1bc0*/  BAR.SYNC.DEFER_BLOCKING 0x0 ;  /* 0x0000000000007b1d */ /* 0x000fec0000010000 */
[----:B------:R-:W3:Y:S02]  /*1bd0*/  SYNCS.PHASECHK.TRANS64.TRYWAIT P0, [UR12+0x9000], RZ ;  /* 0x009000ffff0075a7 */ /* 0x000ee4000800110c */
[----:B--23--:R-:W-:Y:S05]  /*1be0*/  @!P0 BRA `(.L_x_58) ;  /* 0x0000000c00ec8947 */ /* 0x00cfea0003800000 */
.L_x_74:
[----:B------:R-:W-:Y:S05]  /*1bf0*/  BRA.U UP0, `(.L_x_59) ;  /* 0x0000000100587547 */ /* 0x000fea000b800000 */
[----:B------:R-:W-:Y:S02]  /*1c00*/  USHF.R.U32.HI UR6, URZ, 0x4, UR12 ;  /* 0x00000004ff067899 */ /* 0x000fe4000801160c */
[----:B------:R-:W-:Y:S02]  /*1c10*/  USHF.R.U32.HI UR4, URZ, 0x4, UR4 ;  /* 0x00000004ff047899 */ /* 0x000fe40008011604 */
[----:B------:R-:W-:Y:S02]  /*1c20*/  USGXT.U32 UR6, UR6, 0xe ;  /* 0x0000000e0606789a */ /* 0x000fe40008000000 */
[----:B------:R-:W-:Y:S01]  /*1c30*/  USGXT.U32 UR4, UR4, 0xe ;  /* 0x0000000e0404789a */ /* 0x000fe20008000000 */
[----:B------:R-:W-:Y:S01]  /*1c40*/  UMOV UR18, 0x1000080 ;  /* 0x0100008000127882 */ /* 0x000fe20000000000 */
[----:B------:R-:W-:Y:S01]  /*1c50*/  UMOV UR19, 0x40004040 ;  /* 0x4000404000137882 */ /* 0x000fe20000000000 */
[----:B------:R-:W-:Y:S01]  /*1c60*/  UMOV UR7, URZ ;  /* 0x000000ff00077c82 */ /* 0x000fe20008000000 */
[----:B------:R-:W-:Y:S01]  /*1c70*/  UMOV UR8, 0xfffffffe ;  /* 0xfffffffe00087882 */ /* 0x000fe20000000000 */
[----:B------:R-:W-:Y:S01]  /*1c80*/  UMOV UR9, 0x7fffbfdf ;  /* 0x7fffbfdf00097882 */ /* 0x000fe20000000000 */
[----:B------:R-:W-:Y:S01]  /*1c90*/  UMOV UR5, URZ ;  /* 0x000000ff00057c82 */ /* 0x000fe20008000000 */
[----:B------:R-:W-:-:S02]  /*1ca0*/  UIADD3.64 UR18, UPT, UPT, UR6, UR18, URZ ;  /* 0x0000001206127297 */ /* 0x000fc4000fffe0ff */
[----:B------:R-:W-:Y:S02]  /*1cb0*/  ULOP3.LUT UR6, UR6, 0x1000000, URZ, 0xfc, !UPT ;  /* 0x0100000006067892 */ /* 0x000fe4000f8efcff */
[----:B------:R-:W-:Y:S01]  /*1cc0*/  UIADD3.64 UR8, UPT, UPT, UR4, -UR8, URZ ;  /* 0x8000000804087297 */ /* 0x000fe2000fffe0ff */
[----:B------:R-:W-:Y:S01]  /*1cd0*/  UMOV UR26, 0x0 ;  /* 0x00000000001a7882 */ /* 0x000fe20000000000 */
[----:B------:R-:W-:Y:S01]  /*1ce0*/  UMOV UR27, 0x4210490 ;  /* 0x04210490001b7882 */ /* 0x000fe20000000000 */
[----:B------:R-:W-:Y:S01]  /*1cf0*/  UMOV UR5, 0x80004020 ;  /* 0x8000402000057882 */ /* 0x000fe20000000000 */
[----:B------:R-:W-:Y:S01]  /*1d00*/  UMOV UR7, 0x40004040 ;  /* 0x4000404000077882 */ /* 0x000fe20000000000 */
[----:B------:R-:W-:Y:S01]  /*1d10*/  UMOV UR28, 0x0 ;  /* 0x00000000001c7882 */ /* 0x000fe20000000000 */
[----:B------:R-:W-:Y:S01]  /*1d20*/  UMOV UR29, 0x4210490 ;  /* 0x04210490001d7882 */ /* 0x000fe20000000000 */
[----:B------:R2:W-:Y:S02]  /*1d30*/  UTCHMMA gdesc[UR4], gdesc[UR6], tmem[UR24], tmem[UR26], idesc[UR27], !UPT ;  /* 0x00ff1a06040075ea */ /* 0x0005e4000f800018 */
[----:B------:R2:W-:Y:S01]  /*1d40*/  UTCHMMA gdesc[UR8], gdesc[UR18], tmem[UR24], tmem[UR28], idesc[UR29], UPT ;  /* 0x00ff1c12080075ea */ /* 0x0005e2000b800018 */
[----:B------:R-:W-:-:S02]  /*1d50*/  NOP ;  /* 0x0000000000007918 */ /* 0x000fc40000000000 */
.L_x_59:
[----:B------:R-:W-:Y:S01]  /*1d60*/  ELECT P0, URZ, PT ;  /* 0x0000000000ff782f */ /* 0x000fe20003800000 */
[----:B--2---:R-:W-:Y:S01]  /*1d70*/  UMOV UR4, UR10 ;  /* 0x0000000a00047c82 */ /* 0x004fe20008000000 */
[----:B------:R-:W-:Y:S02]  /*1d80*/  UMOV UR5, URZ ;  /* 0x000000ff00057c82 */ /* 0x000fe40008000000 */
[----:B------:R-:W-:-:S13]  /*1d90*/  ISETP.LT.U32.AND P0, PT, R68, 0x20, P0 ;  /* 0x000000204400780c */ /* 0x000fda0000701070 */
[----:B------:R-:W-:Y:S01]  /*1da0*/  VOTEU.ANY UP0, P0 ;  /* 0x0000000000ff7886 */ /* 0x000fe20000000100 */
[----:B------:R-:W-:Y:S01]  /*1db0*/  VOTEU.ANY UP1, P0 ;  /* 0x0000000000ff7886 */ /* 0x000fe20000020100 */
[----:B------:R-:W-:-:S03]  /*1dc0*/  ISETP.GE.U32.AND P0, PT, R12, 0x21, PT ;  /* 0x000000210c00780c */ /* 0x000fc60003f06070 */
[----:B------:R-:W-:Y:S02]  /*1dd0*/  @UP0 UMOV UR4, UR4 ;  /* 0x0000000400040c82 */ /* 0x000fe40008000000 */
[----:B------:R2:W-:Y:S01]  /*1de0*/  @UP1 UTCBAR [UR4], URZ ;  /* 0x000000ff040013e9 */ /* 0x0005e200080000ff */
[----:B------:R-:W-:Y:S06]  /*1df0*/  BAR.SYNC.DEFER_BLOCKING 0x0 ;  /* 0x0000000000007b1d */ /* 0x000fec0000010000 */
[----:B------:R-:W3:Y:S02]  /*1e00*/  SYNCS.PHASECHK.TRANS64.TRYWAIT P1, [UR12+0x9020], RZ ;  /* 0x009020ffff0075a7 */ /* 0x000ee4000802110c */
[----:B--23--:R-:W-:Y:S05]  /*1e10*/  @!P1 BRA `(.L_x_60) ;  /* 0x0000000c006c9947 */ /* 0x00cfea0003800000 */
.L_x_75:
[----:B------:R-:W-:Y:S01]  /*1e20*/  IMAD.MOV.U32 R2, RZ, RZ, RZ ;  /* 0x000000ffff027224 */ /* 0x000fe200078e00ff */
[----:B------:R-:W-:Y:S06]  /*1e30*/  @!P0 BRA `(.L_x_57) ;  /* 0x00000004002c8947 */ /* 0x000fec0003800000 */
[----:B------:R-:W2:Y:S01]  /*1e40*/  LDCU UR19, c[0x0][0x3a0] ;  /* 0x00007400ff1377ac */ /* 0x000ea20008000800 */
[----:B------:R-:W-:Y:S01]  /*1e50*/  UMOV UR17, 0x1 ;  /* 0x0000000100117882 */ /* 0x000fe20000000000 */
[----:B------:R-:W-:-:S05]  /*1e60*/  UMOV UR10, 0x20 ;  /* 0x00000020000a7882 */ /* 0x000fca0000000000 */
.L_x_64:
[----:B------:R-:W-:Y:S01]  /*1e70*/  BAR.SYNC.DEFER_BLOCKING 0x0 ;  /* 0x0000000000007b1d */ /* 0x000fe20000010000 */
[----:B------:R-:W-:Y:S01]  /*1e80*/  ULEA UR18, UR17, UR12, 0x3 ;  /* 0x0000000c11127291 */ /* 0x000fe2000f8e18ff */
[----:B-----5:R-:W-:Y:S01]  /*1e90*/  @!P3 IMAD.MOV.U32 R3, RZ, RZ, 0x3000 ;  /* 0x00003000ff03b424 */ /* 0x020fe200078e00ff */
[----:B------:R-:W-:Y:S01]  /*1ea0*/  ELECT P1, URZ, PT ;  /* 0x0000000000ff782f */ /* 0x000fe20003820000 */
[----:B------:R-:W-:-:S03]  /*1eb0*/  ULEA UR8, UR17, UR12, 0xc ;  /* 0x0000000c11087291 */ /* 0x000fc6000f8e60ff */
[----:B------:R-:W-:Y:S02]  /*1ec0*/  ISETP.LT.U32.AND P1, PT, R68, 0x20, P1 ;  /* 0x000000204400780c */ /* 0x000fe40000f21070 */
[----:B------:R-:W-:Y:S01]  /*1ed0*/  ELECT P0, URZ, PT ;  /* 0x0000000000ff782f */ /* 0x000fe20003800000 */
[----:B------:R-:W-:-:S03]  /*1ee0*/  UIADD3 UR8, UPT, UPT, UR8, 0x6000, URZ ;  /* 0x0000600008087890 */ /* 0x000fc6000fffe0ff */
[----:B------:R-:W-:Y:S01]  /*1ef0*/  ISETP.LT.U32.AND P0, PT, R68, 0x40, P0 ;  /* 0x000000404400780c */ /* 0x000fe20000701070 */
[----:B------:R-:W-:Y:S02]  /*1f00*/  ULEA UR4, UR17, UR12, 0xd ;  /* 0x0000000c11047291 */ /* 0x000fe4000f8e68ff */
[----:B------:R-:W-:Y:S01]  /*1f10*/  ULOP3.LUT UR5, UR13, 0x1, URZ, 0xc0, !UPT ;  /* 0x000000010d057892 */ /* 0x000fe2000f8ec0ff */
[----:B------:R-:W-:-:S03]  /*1f20*/  UMOV UR31, UR10 ;  /* 0x0000000a001f7c82 */ /* 0x000fc60008000000 */
[----:B------:R-:W-:Y:S01]  /*1f30*/  ULEA UR28, UR5, UR4, 0xc ;  /* 0x00000004051c7291 */ /* 0x000fe2000f8e60ff */
[----:B------:R-:W-:Y:S01]  /*1f40*/  VOTEU.ANY UP0, P1 ;  /* 0x0000000000ff7886 */ /* 0x000fe20000800100 */
[----:B------:R-:W-:Y:S01]  /*1f50*/  ULEA UR30, UR5, UR16, 0x6 ;  /* 0x00000010051e7291 */ /* 0x000fe2000f8e30ff */
[----:B------:R3:W-:Y:S03]  /*1f60*/  @!P3 SYNCS.ARRIVE.TRANS64 RZ, [UR18+0x9000], R3 ;  /* 0x00900003ffffb9a7 */ /* 0x0007e60008000012 */
[----:B------:R-:W-:Y:S01]  /*1f70*/  VOTEU.ANY UP1, P0 ;  /* 0x0000000000ff7886 */ /* 0x000fe20000020100 */
[----:B------:R-:W-:Y:S01]  /*1f80*/  @UP0 UIADD3 UR9, UPT, UPT, UR18, 0x9000, URZ ;  /* 0x0000900012090890 */ /* 0x000fe2000fffe0ff */
[----:B------:R-:W-:Y:S01]  /*1f90*/  VOTEU.ANY UP0, P1 ;  /* 0x0000000000ff7886 */ /* 0x000fe20000800100 */
[----:B------:R-:W-:Y:S02]  /*1fa0*/  BAR.SYNC.DEFER_BLOCKING 0x0 ;  /* 0x0000000000007b1d */ /* 0x000fe40000010000 */
[----:B------:R-:W-:Y:S01]  /*1fb0*/  @UP1 UIADD3 UR29, UPT, UPT, UR18, 0x9000, URZ ;  /* 0x00009000121d1890 */ /* 0x000fe2000fffe0ff */
[----:B---3--:R-:W-:-:S03]  /*1fc0*/  IMAD.U32 R3, R2, -0x80000000, RZ ;  /* 0x8000000002037824 */ /* 0x008fc600078e00ff */
[----:B------:R-:W-:Y:S01]  /*1fd0*/  VOTEU.ANY UP1, P0 ;  /* 0x0000000000ff7886 */ /* 0x000fe20000020100 */
[----:B------:R3:W-:Y:S01]  /*1fe0*/  @UP0 UTMALDG.2D [UR8], [UR20] ;  /* 0x00000008140005b4 */ /* 0x0007e20008008000 */
[----:B------:R-:W-:Y:S01]  /*1ff0*/  UISETP.NE.U32.AND UP0, UPT, UR13, URZ, UPT ;  /* 0x000000ff0d00728c */ /* 0x000fe2000bf05070 */
[----:B------:R4:W-:Y:S06]  /*2000*/  MEMBAR.ALL.CTA ;  /* 0x0000000000007992 */ /* 0x0009ec0000008000 */
[----:B----4-:R-:W4:Y:S02]  /*2010*/  FENCE.VIEW.ASYNC.S ;  /* 0x00000000000073c6 */ /* 0x010f240000000000 */
[----:B----4-:R-:W-:Y:S06]  /*2020*/  BAR.SYNC.DEFER_BLOCKING 0x0 ;  /* 0x0000000000007b1d */ /* 0x010fec0000010000 */
[----:B------:R3:W-:Y:S02]  /*2030*/  @UP1 UTMALDG.2D [UR28], [UR22] ;  /* 0x0000001c160015b4 */ /* 0x0007e40008008000 */
[----:B------:R-:W-:Y:S06]  /*2040*/  BAR.SYNC.DEFER_BLOCKING 0x0 ;  /* 0x0000000000007b1d */ /* 0x000fec0000010000 */
[----:B------:R-:W4:Y:S02]  /*2050*/  SYNCS.PHASECHK.TRANS64.TRYWAIT P0, [UR18+0x9000], R3 ;  /* 0x00900003ff0075a7 */ /* 0x000f240008001112 */
[----:B---34-:R-:W-:Y:S05]  /*2060*/  @!P0 BRA `(.L_x_61) ;  /* 0x0000000800e48947 */ /* 0x018fea0003800000 */
.L_x_76:
[----:B------:R-:W-:Y:S05]  /*2070*/  BRA.U UP0, `(.L_x_62) ;  /* 0x0000000100507547 */ /* 0x000fea000b800000 */
[----:B------:R-:W-:Y:S02]  /*2080*/  USHF.R.U32.HI UR6, URZ, 0x4, UR8 ;  /* 0x00000004ff067899 */ /* 0x000fe40008011608 */
[----:B------:R-:W-:Y:S02]  /*2090*/  USHF.R.U32.HI UR8, URZ, 0x4, UR4 ;  /* 0x00000004ff087899 */ /* 0x000fe40008011604 */
[----:B------:R-:W-:Y:S02]  /*20a0*/  USGXT.U32 UR6, UR6, 0xe ;  /* 0x0000000e0606789a */ /* 0x000fe40008000000 */
[----:B------:R-:W-:Y:S02]  /*20b0*/  USGXT.U32 UR8, UR8, 0xe ;  /* 0x0000000e0808789a */ /* 0x000fe40008000000 */
[----:B------:R-:W-:Y:S02]  /*20c0*/  UIADD3 UR26, UP0, UPT, UR6, 0x2, URZ ;  /* 0x00000002061a7890 */ /* 0x000fe4000ff1e0ff */
[----:B------:R-:W-:Y:S01]  /*20d0*/  UIADD3 UR28, UP1, UPT, UR8, 0x1000080, URZ ;  /* 0x01000080081c7890 */ /* 0x000fe2000ff3e0ff */
[----:B------:R-:W-:Y:S01]  /*20e0*/  UMOV UR4, URZ ;  /* 0x000000ff00047c82 */ /* 0x000fe20008000000 */
[----:B------:R-:W-:Y:S01]  /*20f0*/  UMOV UR5, URZ ;  /* 0x000000ff00057c82 */ /* 0x000fe20008000000 */
[----:B------:R-:W-:-:S02]  /*2100*/  ULOP3.LUT UR8, UR8, 0x1000000, URZ, 0xfc, !UPT ;  /* 0x0100000008087892 */ /* 0x000fc4000f8efcff */
[----:B------:R-:W-:Y:S02]  /*2110*/  UIADD3.X UR27, UPT, UPT, UR4, -0x7fffbfe0, URZ, UP0, !UPT ;  /* 0x80004020041b7890 */ /* 0x000fe400087fe4ff */
[----:B------:R-:W-:Y:S01]  /*2120*/  UIADD3.X UR29, UPT, UPT, UR5, 0x40004040, URZ, UP1, !UPT ;  /* 0x40004040051d7890 */ /* 0x000fe20008ffe4ff */
[----:B------:R-:W-:Y:S01]  /*2130*/  UMOV UR30, 0x0 ;  /* 0x00000000001e7882 */ /* 0x000fe20000000000 */
[----:B------:R-:W-:Y:S01]  /*2140*/  UMOV UR31, 0x4210490 ;  /* 0x04210490001f7882 */ /* 0x000fe20000000000 */
[----:B------:R-:W-:Y:S01]  /*2150*/  UMOV UR7, 0x80004020 ;  /* 0x8000402000077882 */ /* 0x000fe20000000000 */
[----:B------:R-:W-:Y:S01]  /*2160*/  UMOV UR9, 0x40004040 ;  /* 0x4000404000097882 */ /* 0x000fe20000000000 */
[----:B------:R-:W-:Y:S01]  /*2170*/  UMOV UR4, 0x0 ;  /* 0x0000000000047882 */ /* 0x000fe20000000000 */
[----:B------:R-:W-:Y:S01]  /*2180*/  UMOV UR5, 0x4210490 ;  /* 0x0421049000057882 */ /* 0x000fe20000000000 */
[----:B------:R3:W-:Y:S02]  /*2190*/  UTCHMMA gdesc[UR6], gdesc[UR8], tmem[UR24], tmem[UR30], idesc[UR31], UPT ;  /* 0x00ff1e08060075ea */ /* 0x0007e4000b800018 */
[----:B------:R3:W-:Y:S01]  /*21a0*/  UTCHMMA gdesc[UR26], gdesc[UR28], tmem[UR24], tmem[UR4], idesc[UR5], UPT ;  /* 0x00ff041c1a0075ea */ /* 0x0007e2000b800018 */
[----:B------:R-:W-:-:S02]  /*21b0*/  NOP ;  /* 0x0000000000007918 */ /* 0x000fc40000000000 */
.L_x_62:
[----:B------:R-:W-:Y:S01]  /*21c0*/  ELECT P0, URZ, PT ;  /* 0x0000000000ff782f */ /* 0x000fe20003800000 */
[----:B---3--:R-:W-:-:S03]  /*21d0*/  UIADD3 UR4, UPT, UPT, UR18, 0x9020, URZ ;  /* 0x0000902012047890 */ /* 0x008fc6000fffe0ff */
[----:B------:R-:W-:Y:S01]  /*21e0*/  ISETP.LT.U32.AND P0, PT, R68, 0x20, P0 ;  /* 0x000000204400780c */ /* 0x000fe20000701070 */
[----:B------:R-:W-:-:S12]  /*21f0*/  UMOV UR5, URZ ;  /* 0x000000ff00057c82 */ /* 0x000fd80008000000 */
[----:B------:R-:W-:Y:S01]  /*2200*/  VOTEU.ANY UP0, P0 ;  /* 0x0000000000ff7886 */ /* 0x000fe20000000100 */
[----:B------:R-:W-:-:S04]  /*2210*/  VOTEU.ANY UP1, P0 ;  /* 0x0000000000ff7886 */ /* 0x000fc80000020100 */
[----:B------:R-:W-:Y:S02]  /*2220*/  @UP0 UMOV UR4, UR4 ;  /* 0x0000000400040c82 */ /* 0x000fe40008000000 */
[----:B------:R3:W-:Y:S01]  /*2230*/  @UP1 UTCBAR [UR4], URZ ;  /* 0x000000ff040013e9 */ /* 0x0007e200080000ff */
[----:B------:R-:W-:Y:S06]  /*2240*/  BAR.SYNC.DEFER_BLOCKING 0x0 ;  /* 0x0000000000007b1d */ /* 0x000fec0000010000 */
[----:B------:R-:W4:Y:S02]  /*2250*/  SYNCS.PHASECHK.TRANS64.TRYWAIT P0, [UR18+0x9020], R3 ;  /* 0x00902003ff0075a7 */ /* 0x000f240008001112 */
[----:B---34-:R-:W-:Y:S05]  /*2260*/  @!P0 BRA `(.L_x_63) ;  /* 0x0000000800708947 */ /* 0x018fea0003800000 */
.L_x_77:
[----:B------:R-:W-:Y:S02]  /*2270*/  UIADD3 UR17, UPT, UPT, UR17, 0x1, URZ ;  /* 0x0000000111117890 */ /* 0x000fe4000fffe0ff */
[----:B------:R-:W-:Y:S02]  /*2280*/  UIADD3 UR10, UPT, UPT, UR10, 0x20, URZ ;  /* 0x000000200a0a7890 */ /* 0x000fe4000fffe0ff */
[----:B------:R-:W-:-:S04]  /*2290*/  UISETP.NE.U32.AND UP0, UPT, UR17, 0x3, UPT ;  /* 0x000000031100788c */ /* 0x000fc8000bf05070 */
[----:B------:R-:W-:Y:S02]  /*22a0*/  USEL UR17, UR17, URZ, UP0 ;  /* 0x000000ff11117287 */ /* 0x000fe40008000000 */
[----:B------:R-:W-:Y:S02]  /*22b0*/  USEL UR4, URZ, 0x1, UP0 ;  /* 0x00000001ff047887 */ /* 0x000fe40008000000 */
[----:B--2---:R-:W-:-:S04]  /*22c0*/  UISETP.GE.AND UP0, UPT, UR10, UR19, UPT ;  /* 0x000000130a00728c */ /* 0x004fc8000bf06270 */
[----:B------:R-:W-:-:S05]  /*22d0*/  LOP3.LUT R2, R2, UR4, RZ, 0x3c, !PT ;  /* 0x0000000402027c12 */ /* 0x000fca000f8e3cff */
[----:B------:R-:W-:Y:S05]  /*22e0*/  BRA.U !UP0, `(.L_x_64) ;  /* 0xfffffff908e07547 */ /* 0x000fea000b83ffff */
.L_x_57:
[----:B---34-:R-:W-:Y:S06]  /*22f0*/  BAR.SYNC.DEFER_BLOCKING 0x0 ;  /* 0x0000000000007b1d */ /* 0x018fec0000010000 */
[----:B------:R-:W-:Y:S04]  /*2300*/  BSSY.RECONVERGENT B4, `(.L_x_65) ;  /* 0x0000004000047945 */ /* 0x000fe80003800200 */
[----:B------:R-:W-:Y:S05]  /*2310*/  @P3 BRA `(.L_x_66) ;  /* 0x0000000000083947 */ /* 0x000fea0003800000 */
[----:B------:R-:W2:Y:S02]  /*2320*/  SYNCS.CCTL.IV [UR12+0x9000] ;  /* 0x00900000ff0079b1 */ /* 0x000ea4000800000c */
[----:B--2---:R-:W2:Y:S02]  /*2330*/  SYNCS.CCTL.IV [UR12+0x9020] ;  /* 0x00902000ff0079b1 */ /* 0x004ea4000800000c */
.L_x_66:
[----:B------:R-:W-:Y:S05]  /*2340*/  BSYNC.RECONVERGENT B4 ;  /* 0x0000000000047941 */ /* 0x000fea0003800200 */
.L_x_65:
[----:B--2---:R-:W-:Y:S06]  /*2350*/  BAR.SYNC.DEFER_BLOCKING 0x0 ;  /* 0x0000000000007b1d */ /* 0x004fec0000010000 */
[----:B------:R-:W-:Y:S04]  /*2360*/  BSSY.RECONVERGENT B4, `(.L_x_67) ;  /* 0x0000004000047945 */ /* 0x000fe80003800200 */
[----:B------:R-:W-:Y:S05]  /*2370*/  @P3 BRA `(.L_x_68) ;  /* 0x0000000000083947 */ /* 0x000fea0003800000 */
[----:B------:R-:W2:Y:S02]  /*2380*/  SYNCS.CCTL.IV [UR12+0x9008] ;  /* 0x00900800ff0079b1 */ /* 0x000ea4000800000c */
[----:B--2---:R-:W2:Y:S02]  /*2390*/  SYNCS.CCTL.IV [UR12+0x9028] ;  /* 0x00902800ff0079b1 */ /* 0x004ea4000800000c */
.L_x_68:
[----:B------:R-:W-:Y:S05]  /*23a0*/  BSYNC.RECONVERGENT B4 ;  /* 0x0000000000047941 */ /* 0x000fea0003800200 */
.L_x_67:
[----:B--2---:R-:W-:Y:S06]  /*23b0*/  BAR.SYNC.DEFER_BLOCKING 0x0 ;  /* 0x0000000000007b1d */ /* 0x004fec0000010000 */
[----:B------:R-:W-:Y:S04]  /*23c0*/  BSSY.RECONVERGENT B4, `(.L_x_69) ;  /* 0x0000004000047945 */ /* 0x000fe80003800200 */
[----:B------:R-:W-:Y:S05]  /*23d0*/  @P3 BRA `(.L_x_70) ;  /* 0x0000000000083947 */ /* 0x000fea0003800000 */
[----:B------:R-:W2:Y:S02]  /*23e0*/  SYNCS.CCTL.IV [UR12+0x9010] ;  /* 0x00901000ff0079b1 */ /* 0x000ea4000800000c */
[----:B--2---:R-:W2:Y:S02]  /*23f0*/  SYNCS.CCTL.IV [UR12+0x9030] ;  /* 0x00903000ff0079b1 */ /* 0x004ea4000800000c */
.L_x_70:
[----:B------:R-:W-:Y:S05]  /*2400*/  BSYNC.RECONVERGENT B4 ;  /* 0x0000000000047941 */ /* 0x000fea0003800200 */
.L_x_69:
[----:B------:R-:W-:Y:S01]  /*2410*/  USHF.L.U32 UR4, UR13, 0x15, URZ ;  /* 0x000000150d047899 */ /* 0x000fe200080006ff */
[C---:B------:R-:W-:Y:S01]  /*2420*/  IMAD.SHL.U32 R4, R0.reuse, 0x80, RZ ;  /* 0x0000008000047824 */ /* 0x040fe200078e00ff */
[----:B------:R-:W-:Y:S01]  /*2430*/  ELECT P0, URZ, PT ;  /* 0x0000000000ff782f */ /* 0x000fe20003800000 */
[C---:B------:R-:W-:Y:S01]  /*2440*/  IMAD.SHL.U32 R2, R0.reuse, 0x40, RZ ;  /* 0x0000004000027824 */ /* 0x040fe200078e00ff */
[----:B------:R-:W-:Y:S01]  /*2450*/  ULOP3.LUT UR4, UR4, 0x600000, URZ, 0xc0, !UPT ;  /* 0x0060000004047892 */ /* 0x000fe2000f8ec0ff */
[----:B-----5:R-:W-:Y:S01]  /*2460*/  IMAD.SHL.U32 R3, R0, 0x10, RZ ;  /* 0x0000001000037824 */ /* 0x020fe200078e00ff */
[----:B------:R-:W-:Y:S01]  /*2470*/  LOP3.LUT R5, R4, 0x780, RZ, 0xc0, !PT ;  /* 0x0000078004057812 */ /* 0x000fe200078ec0ff */
[----:B------:R-:W-:Y:S01]  /*2480*/  IMAD.SHL.U32 R0, R0, 0x200, RZ ;  /* 0x0000020000007824 */ /* 0x000fe200078e00ff */
[----:B------:R-:W-:Y:S01]  /*2490*/  LOP3.LUT R2, R2, 0x1800, RZ, 0xc0, !PT ;  /* 0x0000180002027812 */ /* 0x000fe200078ec0ff */
[----:B------:R-:W-:Y:S01]  /*24a0*/  UIADD3 UR4, UPT, UPT, UR24, UR4, URZ ;  /* 0x0000000418047290 */ /* 0x000fe2000fffe0ff */
[----:B------:R-:W-:Y:S01]  /*24b0*/  ISETP.LT.U32.AND P0, PT, R68, 0x40, P0 ;  /* 0x000000404400780c */ /* 0x000fe20000701070 */
[----:B------:R-:W-:Y:S01]  /*24c0*/  ULOP3.LUT UR13, UR13, 0x1, URZ, 0xc0, !UPT ;  /* 0x000000010d0d7892 */ /* 0x000fe2000f8ec0ff */
[----:B------:R-:W-:Y:S01]  /*24d0*/  LOP3.LUT R5, R5, 0x2000, R0, 0xf8, !PT ;  /* 0x0000200005057812 */ /* 0x000fe200078ef800 */
[----:B------:R-:W-:Y:S01]  /*24e0*/  UMOV UR6, UR11 ;  /* 0x0000000b00067c82 */ /* 0x000fe20008000000 */
[----:B------:R-:W-:Y:S01]  /*24f0*/  LOP3.LUT R2, R2, 0x70, R3, 0xf8, !PT ;  /* 0x0000007002027812 */ /* 0x000fe200078ef803 */
[----:B------:R-:W-:-:S03]  /*2500*/  ULEA UR5, UR13, UR16, 0x6 ;  /* 0x000000100d057291 */ /* 0x000fc6000f8e30ff */
[----:B------:R-:W-:Y:S02]  /*2510*/  LOP3.LUT R0, R5, R2, RZ, 0xfc, !PT ;  /* 0x0000000205007212 */ /* 0x000fe400078efcff */
[----:B------:R-:W-:Y:S01]  /*2520*/  LDTM.16dp32bit_t0_t15.x64 R4, tmem[UR4] ;  /* 0x00000004000479ee */ /* 0x000fe20008b00000 */
[----:B------:R-:W3:Y:S01]  /*2530*/  LDTM.16dp32bit_t16_t31.x64 R4, tmem[UR4+0x40] ;  /* 0x00004004000479ee */ /* 0x000ee20008b20000 */
[----:B------:R-:W-:Y:S01]  /*2540*/  NOP ;  /* 0x0000000000007918 */ /* 0x000fe20000000000 */
[C---:B------:R-:W-:Y:S01]  /*2550*/  LOP3.LUT R2, R0.reuse, 0x10, RZ, 0x3c, !PT ;  /* 0x0000001000027812 */ /* 0x040fe200078e3cff */
[----:B------:R-:W-:Y:S01]  /*2560*/  ULEA UR4, UR13, UR12, 0xd ;  /* 0x0000000c0d047291 */ /* 0x000fe2000f8e68ff */
[----:B------:R-:W-:Y:S01]  /*2570*/  LOP3.LUT R3, R0, 0x20, RZ, 0x3c, !PT ;  /* 0x0000002000037812 */ /* 0x000fe200078e3cff */
[----:B---3--:R-:W-:Y:S01]  /*2580*/  VOTEU.ANY UP1, P0 ;  /* 0x0000000000ff7886 */ /* 0x008fe20000020100 */
[----:B------:R-:W-:Y:S01]  /*2590*/  VOTEU.ANY UP0, P0 ;  /* 0x0000000000ff7886 */ /* 0x000fe20000000100 */
[----:B------:R-:W-:-:S02]  /*25a0*/  F2FP.BF16.F32.PACK_AB R4, R5, R4 ;  /* 0x000000040504723e */ /* 0x000fc400000010ff */
[----:B------:R-:W-:Y:S02]  /*25b0*/  F2FP.BF16.F32.PACK_AB R5, R7, R6 ;  /* 0x000000060705723e */ /* 0x000fe400000010ff */
[----:B------:R-:W-:Y:S02]  /*25c0*/  F2FP.BF16.F32.PACK_AB R12, R13, R12 ;  /* 0x0000000c0d0c723e */ /* 0x000fe400000010ff */
[----:B------:R-:W-:Y:S02]  /*25d0*/  F2FP.BF16.F32.PACK_AB R6, R9, R8 ;  /* 0x000000080906723e */ /* 0x000fe400000010ff */
[----:B------:R-:W-:Y:S02]  /*25e0*/  F2FP.BF16.F32.PACK_AB R7, R11, R10 ;  /* 0x0000000a0b07723e */ /* 0x000fe400000010ff */
[----:B------:R-:W-:Y:S02]  /*25f0*/  F2FP.BF16.F32.PACK_AB R13, R15, R14 ;  /* 0x0000000e0f0d723e */ /* 0x000fe400000010ff */
[----:B------:R-:W-:Y:S01]  /*2600*/  F2FP.BF16.F32.PACK_AB R20, R21, R20 ;  /* 0x000000141514723e */ /* 0x000fe200000010ff */
[----:B--2---:R2:W-:Y:S01]  /*2610*/  STS.128 [R0+UR12], R4 ;  /* 0x0000000400007988 */ /* 0x0045e20008000c0c */
[----:B------:R-:W-:-:S02]  /*2620*/  F2FP.BF16.F32.PACK_AB R14, R17, R16 ;  /* 0x00000010110e723e */ /* 0x000fc400000010ff */
[----:B------:R-:W-:Y:S02]  /*2630*/  F2FP.BF16.F32.PACK_AB R15, R19, R18 ;  /* 0x00000012130f723e */ /* 0x000fe400000010ff */
[----:B------:R-:W-:Y:S02]  /*2640*/  F2FP.BF16.F32.PACK_AB R21, R23, R22 ;  /* 0x000000161715723e */ /* 0x000fe400000010ff */
[----:B------:R-:W-:Y:S01]  /*2650*/  F2FP.BF16.F32.PACK_AB R28, R29, R28 ;  /* 0x0000001c1d1c723e */ /* 0x000fe200000010ff */
[----:B------:R2:W-:Y:S01]  /*2660*/  STS.128 [R2+UR12], R12 ;  /* 0x0000000c02007988 */ /* 0x0005e20008000c0c */
[----:B------:R-:W-:Y:S02]  /*2670*/  F2FP.BF16.F32.PACK_AB R22, R25, R24 ;  /* 0x000000181916723e */ /* 0x000fe400000010ff */
[----:B------:R-:W-:Y:S02]  /*2680*/  F2FP.BF16.F32.PACK_AB R23, R27, R26 ;  /* 0x0000001a1b17723e */ /* 0x000fe400000010ff */
[----:B------:R-:W-:-:S02]  /*2690*/  F2FP.BF16.F32.PACK_AB R29, R31, R30 ;  /* 0x0000001e1f1d723e */ /* 0x000fc400000010ff */
[----:B------:R-:W-:Y:S01]  /*26a0*/  F2FP.BF16.F32.PACK_AB R36, R37, R36 ;  /* 0x000000242524723e */ /* 0x000fe200000010ff */
[----:B------:R2:W-:Y:S01]  /*26b0*/  STS.128 [R3+UR12], R20 ;  /* 0x0000001403007988 */ /* 0x0005e20008000c0c */
[----:B------:R-:W-:Y:S02]  /*26c0*/  F2FP.BF16.F32.PACK_AB R30, R33, R32 ;  /* 0x00000020211e723e */ /* 0x000fe400000010ff */
[----:B------:R-:W-:Y:S02]  /*26d0*/  F2FP.BF16.F32.PACK_AB R31, R35, R34 ;  /* 0x00000022231f723e */ /* 0x000fe400000010ff */
[----:B------:R-:W-:Y:S02]  /*26e0*/  F2FP.BF16.F32.PACK_AB R37, R39, R38 ;  /* 0x000000262725723e */ /* 0x000fe400000010ff */
[----:B------:R-:W-:Y:S02]  /*26f0*/  F2FP.BF16.F32.PACK_AB R44, R45, R44 ;  /* 0x0000002c2d2c723e */ /* 0x000fe400000010ff */
[----:B------:R-:W-:-:S02]  /*2700*/  LOP3.LUT R8, R0, 0x30, RZ, 0x3c, !PT ;  /* 0x0000003000087812 */ /* 0x000fc400078e3cff */
[----:B------:R-:W-:Y:S02]  /*2710*/  F2FP.BF16.F32.PACK_AB R38, R41, R40 ;  /* 0x000000282926723e */ /* 0x000fe400000010ff */
[----:B------:R-:W-:Y:S01]  /*2720*/  F2FP.BF16.F32.PACK_AB R39, R43, R42 ;  /* 0x0000002a2b27723e */ /* 0x000fe200000010ff */
[----:B------:R2:W-:Y:S01]  /*2730*/  STS.128 [R8+UR12], R28 ;  /* 0x0000001c08007988 */ /* 0x0005e20008000c0c */
[----:B------:R-:W-:Y:S02]  /*2740*/  F2FP.BF16.F32.PACK_AB R45, R47, R46 ;  /* 0x0000002e2f2d723e */ /* 0x000fe400000010ff */
[----:B------:R-:W-:Y:S02]  /*2750*/  F2FP.BF16.F32.PACK_AB R52, R53, R52 ;  /* 0x000000343534723e */ /* 0x000fe400000010ff */
[----:B------:R-:W-:Y:S02]  /*2760*/  LOP3.LUT R9, R0, 0x40, RZ, 0x3c, !PT ;  /* 0x0000004000097812 */ /* 0x000fe400078e3cff */
[----:B------:R-:W-:-:S02]  /*2770*/  F2FP.BF16.F32.PACK_AB R46, R49, R48 ;  /* 0x00000030312e723e */ /* 0x000fc400000010ff */
[----:B------:R-:W-:Y:S01]  /*2780*/  F2FP.BF16.F32.PACK_AB R47, R51, R50 ;  /* 0x00000032332f723e */ /* 0x000fe200000010ff */
[----:B------:R2:W-:Y:S01]  /*2790*/  STS.128 [R9+UR12], R36 ;  /* 0x0000002409007988 */ /* 0x0005e20008000c0c */
[----:B------:R-:W-:Y:S02]  /*27a0*/  F2FP.BF16.F32.PACK_AB R53, R55, R54 ;  /* 0x000000363735723e */ /* 0x000fe400000010ff */
[----:B------:R-:W-:Y:S02]  /*27b0*/  F2FP.BF16.F32.PACK_AB R60, R61, R60 ;  /* 0x0000003c3d3c723e */ /* 0x000fe400000010ff */
[----:B------:R-:W-:Y:S02]  /*27c0*/  LOP3.LUT R10, R0, 0x50, RZ, 0x3c, !PT ;  /* 0x00000050000a7812 */ /* 0x000fe400078e3cff */
[----:B------:R-:W-:Y:S02]  /*27d0*/  F2FP.BF16.F32.PACK_AB R54, R57, R56 ;  /* 0x000000383936723e */ /* 0x000fe400000010ff */
[----:B------:R-:W-:Y:S01]  /*27e0*/  F2FP.BF16.F32.PACK_AB R55, R59, R58 ;  /* 0x0000003a3b37723e */ /* 0x000fe200000010ff */
[----:B------:R2:W-:Y:S01]  /*27f0*/  STS.128 [R10+UR12], R44 ;  /* 0x0000002c0a007988 */ /* 0x0005e20008000c0c */
[----:B------:R-:W-:-:S02]  /*2800*/  F2FP.BF16.F32.PACK_AB R61, R63, R62 ;  /* 0x0000003e3f3d723e */ /* 0x000fc400000010ff */
[C---:B------:R-:W-:Y:S02]  /*2810*/  LOP3.LUT R11, R0.reuse, 0x60, RZ, 0x3c, !PT ;  /* 0x00000060000b7812 */ /* 0x040fe400078e3cff */
[----:B------:R-:W-:Y:S02]  /*2820*/  F2FP.BF16.F32.PACK_AB R62, R65, R64 ;  /* 0x00000040413e723e */ /* 0x000fe400000010ff */
[----:B------:R-:W-:Y:S01]  /*2830*/  F2FP.BF16.F32.PACK_AB R63, R67, R66 ;  /* 0x00000042433f723e */ /* 0x000fe200000010ff */
[----:B------:R2:W-:Y:S01]  /*2840*/  STS.128 [R11+UR12], R52 ;  /* 0x000000340b007988 */ /* 0x0005e20008000c0c */
[----:B------:R-:W-:-:S05]  /*2850*/  LOP3.LUT R16, R0, 0x70, RZ, 0x3c, !PT ;  /* 0x0000007000107812 */ /* 0x000fca00078e3cff */
[----:B------:R2:W-:Y:S01]  /*2860*/  STS.128 [R16+UR12], R60 ;  /* 0x0000003c10007988 */ /* 0x0005e20008000c0c */
[----:B------:R3:W-:Y:S06]  /*2870*/  MEMBAR.ALL.CTA ;  /* 0x0000000000007992 */ /* 0x0007ec0000008000 */
[----:B---3--:R-:W3:Y:S02]  /*2880*/  FENCE.VIEW.ASYNC.S ;  /* 0x00000000000073c6 */ /* 0x008ee40000000000 */
[----:B---3--:R-:W-:Y:S06]  /*2890*/  BAR.SYNC.DEFER_BLOCKING 0x0 ;  /* 0x0000000000007b1d */ /* 0x008fec0000010000 */
[----:B------:R2:W-:Y:S01]  /*28a0*/  @UP1 UTMASTG.2D [UR4], [UR14] ;  /* 0x000000040e0013b5 */ /* 0x0005e20008008000 */
[----:B------:R0:W-:Y:S01]  /*28b0*/  UTMACMDFLUSH ;  /* 0x00000000000079b7 */ /* 0x0001e20000000000 */
[----:B------:R-:W-:-:S04]  /*28c0*/  DEPBAR.LE SB0, 0x0 ;  /* 0x000080000000791a */ /* 0x000fc80000000000 */
[----:B------:R-:W-:Y:S08]  /*28d0*/  BAR.SYNC.DEFER_BLOCKING 0x0 ;  /* 0x0000000000007b1d */ /* 0x000ff00000010000 */
[----:B------:R-:W-:Y:S06]  /*28e0*/  BAR.SYNC.DEFER_BLOCKING 0x0 ;  /* 0x0000000000007b1d */ /* 0x000fec0000010000 */
[----:B--2---:R-:W-:Y:S05]  /*28f0*/  @P2 BRA `(.L_x_71) ;  /* 0x0000000000a02947 */ /* 0x004fea0003800000 */
[----:B------:R-:W2:Y:S01]  /*2900*/  S2UR UR5, SR_CgaCtaId ;  /* 0x00000000000579c3 */ /* 0x000ea20000008800 */
[----:B------:R-:W-:Y:S01]  /*2910*/  NOP ;  /* 0x0000000000007918 */ /* 0x000fe20000000000 */
[----:B------:R-:W-:Y:S01]  /*2920*/  UMOV UR4, 0x50 ;  /* 0x0000005000047882 */ /* 0x000fe20000000000 */
[----:B------:R-:W-:Y:S02]  /*2930*/  IMAD.U32 R0, RZ, RZ, UR24 ;  /* 0x00000018ff007e24 */ /* 0x000fe4000f8e00ff */
[----:B------:R-:W-:Y:S02]  /*2940*/  IMAD.MOV.U32 R3, RZ, RZ, 0xf ;  /* 0x0000000fff037424 */ /* 0x000fe400078e00ff */
[----:B------:R-:W-:Y:S01]  /*2950*/  IMAD.MOV.U32 R7, RZ, RZ, 0x1 ;  /* 0x00000001ff077424 */ /* 0x000fe200078e00ff */
[----:B------:R-:W-:-:S04]  /*2960*/  LOP3.LUT R0, R0, 0xffff, RZ, 0xc0, !PT ;  /* 0x0000ffff00007812 */ /* 0x000fc800078ec0ff */
[----:B------:R-:W-:-:S05]  /*2970*/  SHF.R.U32.HI R0, RZ, 0x5, R0 ;  /* 0x00000005ff007819 */ /* 0x000fca0000011600 */
[----:B------:R-:W-:Y:S01]  /*2980*/  VIADD R2, R0, 0x10 ;  /* 0x0000001000027836 */ /* 0x000fe20000000000 */
[----:B------:R-:W-:Y:S01]  /*2990*/  SHF.L.U32 R0, R3, R0, RZ ;  /* 0x0000000003007219 */ /* 0x000fe200000006ff */
[----:B--2---:R-:W-:-:S03]  /*29a0*/  ULEA UR6, UR5, UR4, 0x18 ;  /* 0x0000000405067291 */ /* 0x004fc6000f8ec0ff */
[----:B------:R-:W-:-:S04]  /*29b0*/  SHF.L.U32 R3, R7, R2, RZ ;  /* 0x0000000207037219 */ /* 0x000fc800000006ff */
[----:B------:R-:W-:Y:S02]  /*29c0*/  LOP3.LUT R0, R3, R0, RZ, 0xfc, !PT ;  /* 0x0000000003007212 */ /* 0x000fe400078efcff */
[----:B------:R-:W2:Y:S02]  /*29d0*/  LDS R5, [UR6] ;  /* 0x00000006ff057984 */ /* 0x000ea40008000800 */
[C---:B------:R-:W-:Y:S02]  /*29e0*/  LOP3.LUT R2, R0.reuse, 0xffff, RZ, 0xc0, !PT ;  /* 0x0000ffff00027812 */ /* 0x040fe400078ec0ff */
[----:B--2---:R-:W-:-:S04]  /*29f0*/  LOP3.LUT R3, R0, 0xffff, R5, 0x80, !PT ;  /* 0x0000ffff00037812 */ /* 0x004fc800078e8005 */
[----:B------:R-:W-:-:S13]  /*2a00*/  ISETP.NE.AND P0, PT, R3, R2, PT ;  /* 0x000000020300720c */ /* 0x000fda0003f05270 */
[----:B------:R-:W-:Y:S05]  /*2a10*/  @P0 BRA `(.L_x_72) ;  /* 0x0000000000500947 */ /* 0x000fea0003800000 */
[----:B------:R-:W-:Y:S02]  /*2a20*/  SHF.R.U32.HI R5, RZ, 0x10, R5 ;  /* 0x00000010ff057819 */ /* 0x000fe40000011605 */
[----:B------:R-:W-:-:S04]  /*2a30*/  SHF.R.U32.HI R2, RZ, 0x10, R0 ;  /* 0x00000010ff027819 */ /* 0x000fc80000011600 */
[----:B------:R-:W-:-:S04]  /*2a40*/  LOP3.LUT R5, R5, R2, RZ, 0xc0, !PT ;  /* 0x0000000205057212 */ /* 0x000fc800078ec0ff */
[----:B------:R-:W-:-:S13]  /*2a50*/  ISETP.NE.AND P0, PT, R5, R2, PT ;  /* 0x000000020500720c */ /* 0x000fda0003f05270 */
[----:B------:R-:W-:Y:S05]  /*2a60*/  @P0 BRA `(.L_x_73) ;  /* 0x0000000000300947 */ /* 0x000fea0003800000 */
[----:B------:R-:W-:Y:S01]  /*2a70*/  R2UR UR4, R0 ;  /* 0x00000000000472ca */ /* 0x000fe200000e0000 */
[----:B------:R-:W-:Y:S01]  /*2a80*/  VOTEU.ANY UR5, UPT, PT ;  /* 0x0000000000057886 */ /* 0x000fe200038e0100 */
[----:B------:R-:W2:Y:S01]  /*2a90*/  S2R R0, SR_LANEID ;  /* 0x0000000000007919 */ /* 0x000ea20000000000 */
[----:B------:R-:W-:-:S10]  /*2aa0*/  UFLO.U32 UR5, UR5 ;  /* 0x00000005000572bd */ /* 0x000fd400080e0000 */
[----:B------:R-:W-:-:S06]  /*2ab0*/  ULOP3.LUT UR4, URZ, UR4, URZ, 0x33, !UPT ;  /* 0x00000004ff047292 */ /* 0x000fcc000f8e33ff */
[----:B------:R-:W-:-:S04]  /*2ac0*/  IMAD.U32 R2, RZ, RZ, UR4 ;  /* 0x00000004ff027e24 */ /* 0x000fc8000f8e00ff */
[----:B------:R-:W3:Y:S02]  /*2ad0*/  REDUX UR7, R2 ;  /* 0x00000000020773c4 */ /* 0x000ee40000000000 */
[----:B------:R4:W-:Y:S01]  /*2ae0*/  UTCATOMSWS.AND URZ, UR4 ;  /* 0x0000000400ff79e3 */ /* 0x0009e20008000000 */
[----:B--2---:R-:W-:Y:S01]  /*2af0*/  ISETP.EQ.U32.AND P0, PT, R0, UR5, PT ;  /* 0x0000000500007c0c */ /* 0x004fe2000bf02070 */
[----:B---3--:R-:W-:-:S12]  /*2b00*/  IMAD.U32 R0, RZ, RZ, UR7 ;  /* 0x00000007ff007e24 */ /* 0x008fd8000f8e00ff */
[----:B------:R4:W-:Y:S01]  /*2b10*/  @P0 ATOMS.AND RZ, [UR6], R0 ;  /* 0x00000000ffff098c */ /* 0x0009e2000a800006 */
[----:B------:R-:W-:Y:S05]  /*2b20*/  BRA `(.L_x_71) ;  /* 0x0000000000147947 */ /* 0x000fea0003800000 */
.L_x_73:
[----:B------:R-:W-:-:S07]  /*2b30*/  MOV R2, 0x2b50 ;  /* 0x00002b5000027802 */ /* 0x000fce0000000f00 */
[----:B-1----:R-:W-:Y:S05]  /*2b40*/  CALL.REL.NOINC `($__internal_0_$__cuda_sm10x_tcgen05_guardrail_trap_col_being_dealloced_not_returned_by_alloc) ;  /* 0x0000000000447944 */ /* 0x002fea0003c00000 */
[----:B------:R-:W-:Y:S05]  /*2b50*/  BRA `(.L_x_71) ;  /* 0x0000000000087947 */ /* 0x000fea0003800000 */
.L_x_72:
[----:B------:R-:W-:-:S07]  /*2b60*/  MOV R2, 0x2b80 ;  /* 0x00002b8000027802 */ /* 0x000fce0000000f00 */
[----:B-1----:R-:W-:Y:S05]  /*2b70*/  CALL.REL.NOINC `($__internal_2_$__cuda_sm10x_tcgen05_guardrail_trap_unallocated_columns_being_dealloced) ;  /* 0x0000000000507944 */ /* 0x002fea0003c00000 */
.L_x_71:
[----:B------:R-:W-:Y:S01]  /*2b80*/  NOP ;  /* 0x0000000000007918 */ /* 0x000fe20000000000 */
[----:B----4-:R-:W-:Y:S05]  /*2b90*/  EXIT ;  /* 0x000000000000794d */ /* 0x010fea0003800000 */
.L_x_58:
[----:B------:R-:W2:Y:S02]  /*2ba0*/  SYNCS.PHASECHK.TRANS64.TRYWAIT P0, [UR12+0x9000], RZ ;  /* 0x009000ffff0075a7 */ /* 0x000ea4000800110c */
[----:B--2---:R-:W-:Y:S05]  /*2bb0*/  @!P0 BRA `(.L_x_58) ;  /* 0xfffffffc00f88947 */ /* 0x004fea000383ffff */
[----:B------:R-:W-:Y:S05]  /*2bc0*/  BRA `(.L_x_74) ;  /* 0xfffffff000087947 */ /* 0x000fea000383ffff */
.L_x_60:
[----:B------:R-:W2:Y:S02]  /*2bd0*/  SYNCS.PHASECHK.TRANS64.TRYWAIT P1, [UR12+0x9020], RZ ;  /* 0x009020ffff0075a7 */ /* 0x000ea4000802110c */
[----:B--2---:R-:W-:Y:S05]  /*2be0*/  @!P1 BRA `(.L_x_60) ;  /* 0xfffffffc00f89947 */ /* 0x004fea000383ffff */
[----:B------:R-:W-:Y:S05]  /*2bf0*/  BRA `(.L_x_75) ;  /* 0xfffffff000887947 */ /* 0x000fea000383ffff */
.L_x_61:
[----:B------:R-:W3:Y:S02]  /*2c00*/  SYNCS.PHASECHK.TRANS64.TRYWAIT P0, [UR18+0x9000], R3 ;  /* 0x00900003ff0075a7 */ /* 0x000ee40008001112 */
[----:B---3--:R-:W-:Y:S05]  /*2c10*/  @!P0 BRA `(.L_x_61) ;  /* 0xfffffffc00f88947 */ /* 0x008fea000383ffff */
[----:B------:R-:W-:Y:S05]  /*2c20*/  BRA `(.L_x_76) ;  /* 0xfffffff400107947 */ /* 0x000fea000383ffff */
.L_x_63:
[----:B------:R-:W3:Y:S02]  /*2c30*/  SYNCS.PHASECHK.TRANS64.TRYWAIT P0, [UR18+0x9020], R3 ;  /* 0x00902003ff0075a7 */ /* 0x000ee40008001112 */
[----:B---3--:R-:W-:Y:S05]  /*2c40*/  @!P0 BRA `(.L_x_63) ;  /* 0xfffffffc00f88947 */ /* 0x008fea000383ffff */
[----:B------:R-:W-:Y:S05]  /*2c50*/  BRA `(.L_x_77) ;  /* 0xfffffff400847947 */ /* 0x000fea000383ffff */
        .weak           $__internal_0_$__cuda_sm10x_tcgen05_guardrail_trap_col_being_dealloced_not_returned_by_alloc
        .type           $__internal_0_$__cuda_sm10x_tcgen05_guardrail_trap_col_being_dealloced_not_returned_by_alloc,@function
        .size           $__internal_0_$__cuda_sm10x_tcgen05_guardrail_trap_col_being_dealloced_not_returned_by_alloc,($__internal_1_$__cuda_sm10x_tcgen05_guardrail_trap_phase_invalid_during_alloc - $__internal_0_$__cuda_sm10x_tcgen05_guardrail_trap_col_being_dealloced_not_returned_by_alloc)
$__internal_0_$__cuda_sm10x_tcgen05_guardrail_trap_col_being_dealloced_not_returned_by_alloc:
[----:B------:R-:W-:Y:S05]  /*2c60*/  BPT.TRAP 0x1 ;  /* 0x000000040000795c */ /* 0x000fea0000300000 */
[----:B------:R-:W-:-:S04]  /*2c70*/  IMAD.MOV.U32 R3, RZ, RZ, 0x0 ;  /* 0x00000000ff037424 */ /* 0x000fc800078e00ff */
[----:B------:R-:W-:Y:S05]  /*2c80*/  RET.REL.NODEC R2 `(gluon_tcgen05) ;  /* 0xffffffd002dc7950 */ /* 0x000fea0003c3ffff */
        .weak           $__internal_1_$__cuda_sm10x_tcgen05_guardrail_trap_phase_invalid_during_alloc
        .type           $__internal_1_$__cuda_sm10x_tcgen05_guardrail_trap_phase_invalid_during_alloc,@function
        .size           $__internal_1_$__cuda_sm10x_tcgen05_guardrail_trap_phase_invalid_during_alloc,($__internal_2_$__cuda_sm10x_tcgen05_guardrail_trap_unallocated_columns_being_dealloced - $__internal_1_$__cuda_sm10x_tcgen05_guardrail_trap_phase_invalid_during_alloc)
$__internal_1_$__cuda_sm10x_tcgen05_guardrail_trap_phase_invalid_during_alloc:
[----:B------:R-:W-:Y:S05]  /*2c90*/  BPT.TRAP 0x1 ;  /* 0x000000040000795c */ /* 0x000fea0000300000 */
[----:B------:R-:W-:-:S04]  /*2ca0*/  IMAD.MOV.U32 R3, RZ, RZ, 0x0 ;  /* 0x00000000ff037424 */ /* 0x000fc800078e00ff */
[----:B------:R-:W-:Y:S05]  /*2cb0*/  RET.REL.NODEC R2 `(gluon_tcgen05) ;  /* 0xffffffd002d07950 */ /* 0x000fea0003c3ffff */
        .weak           $__internal_2_$__cuda_sm10x_tcgen05_guardrail_trap_unallocated_columns_being_dealloced
        .type           $__internal_2_$__cuda_sm10x_tcgen05_guardrail_trap_unallocated_columns_being_dealloced,@function
        .size           $__internal_2_$__cuda_sm10x_tcgen05_guardrail_trap_unallocated_columns_being_dealloced,(.L_x_81 - $__internal_2_$__cuda_sm10x_tcgen05_guardrail_trap_unallocated_columns_being_dealloced)
$__internal_2_$__cuda_sm10x_tcgen05_guardrail_trap_unallocated_columns_being_dealloced:
[----:B------:R-:W-:Y:S05]  /*2cc0*/  BPT.TRAP 0x1 ;  /* 0x000000040000795c */ /* 0x000fea0000300000 */
[----:B------:R-:W-:-:S04]  /*2cd0*/  IMAD.MOV.U32 R3, RZ, RZ, 0x0 ;  /* 0x00000000ff037424 */ /* 0x000fc800078e00ff */
[----:B------:R-:W-:Y:S05]  /*2ce0*/  RET.REL.NODEC R2 `(gluon_tcgen05) ;  /* 0xffffffd002c47950 */ /* 0x000fea0003c3ffff */
.L_x_78:
[----:B------:R-:W-:-:S00]  /*2cf0*/  BRA `(.L_x_78) ;  /* 0xfffffffc00fc7947 */ /* 0x000fc0000383ffff */
[----:B------:R-:W-:-:S00]  /*2d00*/  NOP ;  /* 0x0000000000007918 */ /* 0x000fc00000000000 */
[----:B------:R-:W-:-:S00]  /*2d10*/  NOP ;  /* 0x0000000000007918 */ /* 0x000fc00000000000 */
[----:B------:R-:W-:-:S00]  /*2d20*/  NOP ;  /* 0x0000000000007918 */ /* 0x000fc00000000000 */
[----:B------:R-:W-:-:S00]  /*2d30*/  NOP ;  /* 0x0000000000007918 */ /* 0x000fc00000000000 */
[----:B------:R-:W-:-:S00]  /*2d40*/  NOP ;  /* 0x0000000000007918 */ /* 0x000fc00000000000 */
[----:B------:R-:W-:-:S00]  /*2d50*/  NOP ;  /* 0x0000000000007918 */ /* 0x000fc00000000000 */
[----:B------:R-:W-:-:S00]  /*2d60*/  NOP ;  /* 0x0000000000007918 */ /* 0x000fc00000000000 */
[----:B------:R-:W-:-:S00]  /*2d70*/  NOP ;  /* 0x0000000000007918 */ /* 0x000fc00000000000 */
.L_x_81:


//--------------------- .nv.shared.gluon_tcgen05  --------------------------
	.section	.nv.shared.gluon_tcgen05,"aw",@nobits
	.sectionflags	@""
	.align	16
	.zero		1024


//--------------------- .nv.shared.reserved.0     --------------------------
	.section	.nv.shared.reserved.0,"aw",@nobits
	.align	8
	.weak		__nv_reservedSMEM_offset_0_alias
	.size		__nv_reservedSMEM_offset_0_alias, 0, 64
	.other		__nv_reservedSMEM_offset_0_alias,@"STO_CUDA_RESERVED_SHARED STV_DEFAULT"
__nv_reservedSMEM_offset_0_alias:
	.zero		0
.nv.shared.reserved.0:
	.zero		64
	.weak		__nv_reservedSMEM_allocation_phase
	.type		__nv_reservedSMEM_allocation_phase,@object
	.size		__nv_reservedSMEM_allocation_phase,(.L_0 - __nv_reservedSMEM_allocation_phase)
__nv_reservedSMEM_allocation_phase:
	.zero		1
.L_0:
	.zero		7
	.weak		__nv_reservedSMEM_devtool_atexit_pc
	.type		__nv_reservedSMEM_devtool_atexit_pc,@object
	.size		__nv_reservedSMEM_devtool_atexit_pc,(__nv_reservedSMEM_allocation_mask - __nv_reservedSMEM_devtool_atexit_pc)
__nv_reservedSMEM_devtool_atexit_pc:
	.zero		8
	.weak		__nv_reservedSMEM_allocation_mask
	.type		__nv_reservedSMEM_allocation_mask,@object
	.size		__nv_reservedSMEM_allocation_mask,(.L_2 - __nv_reservedSMEM_allocation_mask)
__nv_reservedSMEM_allocation_mask:
	.zero		4
.L_2:


//--------------------- .nv.constant0.gluon_tcgen05 --------------------------
	.section	.nv.constant0.gluon_tcgen05,"a",@progbits
	.sectionflags	@""
	.align	4
.nv.constant0.gluon_tcgen05:
	.zero		976


//--------------------- SYMBOLS --------------------------

	.type		.nv.reservedSmem.offset0,@object
	.size		.nv.reservedSmem.offset0,0x4
	.type		.nv.reservedSmem.cap,@object
	.size		.nv.reservedSmem.cap,0x4
